//
// Generated by NVIDIA NVVM Compiler
//
// Compiler Build ID: CL-36424714
// Cuda compilation tools, release 13.0, V13.0.88
// Based on NVVM 20.0.0
//

.version 9.0
.target sm_100
.address_size 64

	// .globl	_Z24assign_clusters_fallbackPKfS0_Piiii

.visible .entry _Z24assign_clusters_fallbackPKfS0_Piiii(
	.param .u64 .ptr .align 1 _Z24assign_clusters_fallbackPKfS0_Piiii_param_0,
	.param .u64 .ptr .align 1 _Z24assign_clusters_fallbackPKfS0_Piiii_param_1,
	.param .u64 .ptr .align 1 _Z24assign_clusters_fallbackPKfS0_Piiii_param_2,
	.param .u32 _Z24assign_clusters_fallbackPKfS0_Piiii_param_3,
	.param .u32 _Z24assign_clusters_fallbackPKfS0_Piiii_param_4,
	.param .u32 _Z24assign_clusters_fallbackPKfS0_Piiii_param_5
)
{
	.reg .pred 	%p<19>;
	.reg .b32 	%r<77>;
	.reg .b32 	%f<96>;
	.reg .b64 	%rd<40>;

	ld.param.u64 	%rd8, [_Z24assign_clusters_fallbackPKfS0_Piiii_param_0];
	ld.param.u64 	%rd9, [_Z24assign_clusters_fallbackPKfS0_Piiii_param_1];
	ld.param.u64 	%rd7, [_Z24assign_clusters_fallbackPKfS0_Piiii_param_2];
	ld.param.u32 	%r40, [_Z24assign_clusters_fallbackPKfS0_Piiii_param_3];
	ld.param.u32 	%r38, [_Z24assign_clusters_fallbackPKfS0_Piiii_param_4];
	ld.param.u32 	%r39, [_Z24assign_clusters_fallbackPKfS0_Piiii_param_5];
	cvta.to.global.u64 	%rd1, %rd9;
	cvta.to.global.u64 	%rd2, %rd8;
	mov.u32 	%r41, %ctaid.x;
	mov.u32 	%r42, %ntid.x;
	mov.u32 	%r43, %tid.x;
	mad.lo.s32 	%r1, %r41, %r42, %r43;
	setp.ge.s32 	%p1, %r1, %r40;
	@%p1 bra 	$L__BB0_23;
	setp.lt.s32 	%p2, %r39, 1;
	mov.b32 	%r76, -1;
	@%p2 bra 	$L__BB0_22;
	setp.lt.s32 	%p3, %r38, 1;
	mul.lo.s32 	%r2, %r38, %r1;
	@%p3 bra 	$L__BB0_16;
	and.b32  	%r3, %r38, 7;
	and.b32  	%r4, %r38, 3;
	and.b32  	%r5, %r38, 2147483640;
	and.b32  	%r6, %r38, 1;
	neg.s32 	%r7, %r5;
	add.s64 	%rd3, %rd2, 16;
	mov.f32 	%f84, 0f7F7FFFFF;
	mov.b32 	%r76, -1;
	mov.b32 	%r61, 0;
$L__BB0_4:
	setp.lt.u32 	%p10, %r38, 8;
	mul.lo.s32 	%r10, %r61, %r38;
	mov.f32 	%f92, 0f00000000;
	mov.b32 	%r66, 0;
	@%p10 bra 	$L__BB0_7;
	mul.wide.u32 	%rd10, %r10, 4;
	add.s64 	%rd11, %rd1, %rd10;
	add.s64 	%rd39, %rd11, 16;
	mov.f32 	%f92, 0f00000000;
	mov.u32 	%r63, %r2;
	mov.u32 	%r64, %r7;
$L__BB0_6:
	.pragma "nounroll";
	mul.wide.s32 	%rd12, %r63, 4;
	add.s64 	%rd13, %rd3, %rd12;
	ld.global.f32 	%f26, [%rd13+-16];
	ld.global.f32 	%f27, [%rd39+-16];
	sub.f32 	%f28, %f26, %f27;
	fma.rn.f32 	%f29, %f28, %f28, %f92;
	ld.global.f32 	%f30, [%rd13+-12];
	ld.global.f32 	%f31, [%rd39+-12];
	sub.f32 	%f32, %f30, %f31;
	fma.rn.f32 	%f33, %f32, %f32, %f29;
	ld.global.f32 	%f34, [%rd13+-8];
	ld.global.f32 	%f35, [%rd39+-8];
	sub.f32 	%f36, %f34, %f35;
	fma.rn.f32 	%f37, %f36, %f36, %f33;
	ld.global.f32 	%f38, [%rd13+-4];
	ld.global.f32 	%f39, [%rd39+-4];
	sub.f32 	%f40, %f38, %f39;
	fma.rn.f32 	%f41, %f40, %f40, %f37;
	ld.global.f32 	%f42, [%rd13];
	ld.global.f32 	%f43, [%rd39];
	sub.f32 	%f44, %f42, %f43;
	fma.rn.f32 	%f45, %f44, %f44, %f41;
	ld.global.f32 	%f46, [%rd13+4];
	ld.global.f32 	%f47, [%rd39+4];
	sub.f32 	%f48, %f46, %f47;
	fma.rn.f32 	%f49, %f48, %f48, %f45;
	ld.global.f32 	%f50, [%rd13+8];
	ld.global.f32 	%f51, [%rd39+8];
	sub.f32 	%f52, %f50, %f51;
	fma.rn.f32 	%f53, %f52, %f52, %f49;
	ld.global.f32 	%f54, [%rd13+12];
	ld.global.f32 	%f55, [%rd39+12];
	sub.f32 	%f56, %f54, %f55;
	fma.rn.f32 	%f92, %f56, %f56, %f53;
	add.s32 	%r64, %r64, 8;
	add.s32 	%r63, %r63, 8;
	add.s64 	%rd39, %rd39, 32;
	setp.ne.s32 	%p11, %r64, 0;
	mov.u32 	%r66, %r5;
	@%p11 bra 	$L__BB0_6;
$L__BB0_7:
	setp.eq.s32 	%p12, %r3, 0;
	@%p12 bra 	$L__BB0_15;
	add.s32 	%r54, %r3, -1;
	setp.lt.u32 	%p13, %r54, 3;
	@%p13 bra 	$L__BB0_10;
	add.s32 	%r55, %r66, %r2;
	mul.wide.s32 	%rd14, %r55, 4;
	add.s64 	%rd15, %rd2, %rd14;
	ld.global.f32 	%f58, [%rd15];
	add.s32 	%r56, %r66, %r10;
	mul.wide.u32 	%rd16, %r56, 4;
	add.s64 	%rd17, %rd1, %rd16;
	ld.global.f32 	%f59, [%rd17];
	sub.f32 	%f60, %f58, %f59;
	fma.rn.f32 	%f61, %f60, %f60, %f92;
	ld.global.f32 	%f62, [%rd15+4];
	cvt.u64.u32 	%rd18, %r10;
	cvt.u64.u32 	%rd19, %r66;
	add.s64 	%rd20, %rd19, %rd18;
	shl.b64 	%rd21, %rd20, 2;
	add.s64 	%rd22, %rd1, %rd21;
	ld.global.f32 	%f63, [%rd22+4];
	sub.f32 	%f64, %f62, %f63;
	fma.rn.f32 	%f65, %f64, %f64, %f61;
	ld.global.f32 	%f66, [%rd15+8];
	ld.global.f32 	%f67, [%rd22+8];
	sub.f32 	%f68, %f66, %f67;
	fma.rn.f32 	%f69, %f68, %f68, %f65;
	ld.global.f32 	%f70, [%rd15+12];
	ld.global.f32 	%f71, [%rd22+12];
	sub.f32 	%f72, %f70, %f71;
	fma.rn.f32 	%f92, %f72, %f72, %f69;
	add.s32 	%r66, %r66, 4;
$L__BB0_10:
	setp.eq.s32 	%p14, %r4, 0;
	@%p14 bra 	$L__BB0_15;
	setp.eq.s32 	%p15, %r4, 1;
	@%p15 bra 	$L__BB0_13;
	add.s32 	%r57, %r66, %r2;
	mul.wide.s32 	%rd23, %r57, 4;
	add.s64 	%rd24, %rd2, %rd23;
	ld.global.f32 	%f74, [%rd24];
	add.s32 	%r58, %r66, %r10;
	mul.wide.u32 	%rd25, %r58, 4;
	add.s64 	%rd26, %rd1, %rd25;
	ld.global.f32 	%f75, [%rd26];
	sub.f32 	%f76, %f74, %f75;
	fma.rn.f32 	%f77, %f76, %f76, %f92;
	ld.global.f32 	%f78, [%rd24+4];
	cvt.u64.u32 	%rd27, %r10;
	cvt.u64.u32 	%rd28, %r66;
	add.s64 	%rd29, %rd28, %rd27;
	shl.b64 	%rd30, %rd29, 2;
	add.s64 	%rd31, %rd1, %rd30;
	ld.global.f32 	%f79, [%rd31+4];
	sub.f32 	%f80, %f78, %f79;
	fma.rn.f32 	%f92, %f80, %f80, %f77;
	add.s32 	%r66, %r66, 2;
$L__BB0_13:
	setp.eq.s32 	%p16, %r6, 0;
	@%p16 bra 	$L__BB0_15;
	add.s32 	%r59, %r66, %r2;
	mul.wide.s32 	%rd32, %r59, 4;
	add.s64 	%rd33, %rd2, %rd32;
	ld.global.f32 	%f81, [%rd33];
	add.s32 	%r60, %r66, %r10;
	mul.wide.u32 	%rd34, %r60, 4;
	add.s64 	%rd35, %rd1, %rd34;
	ld.global.f32 	%f82, [%rd35];
	sub.f32 	%f83, %f81, %f82;
	fma.rn.f32 	%f92, %f83, %f83, %f92;
$L__BB0_15:
	setp.lt.f32 	%p17, %f92, %f84;
	selp.f32 	%f84, %f92, %f84, %p17;
	selp.b32 	%r76, %r61, %r76, %p17;
	add.s32 	%r61, %r61, 1;
	setp.eq.s32 	%p18, %r61, %r39;
	@%p18 bra 	$L__BB0_22;
	bra.uni 	$L__BB0_4;
$L__BB0_16:
	and.b32  	%r22, %r39, 3;
	setp.lt.u32 	%p4, %r39, 4;
	mov.f32 	%f94, 0f7F7FFFFF;
	mov.b32 	%r76, -1;
	mov.b32 	%r73, 0;
	@%p4 bra 	$L__BB0_19;
	and.b32  	%r73, %r39, 2147483644;
	mov.f32 	%f94, 0f7F7FFFFF;
	mov.b32 	%r76, -1;
	mov.b32 	%r68, 0;
$L__BB0_18:
	setp.gt.f32 	%p5, %f94, 0f00000000;
	selp.f32 	%f94, 0f00000000, %f94, %p5;
	selp.b32 	%r76, %r68, %r76, %p5;
	add.s32 	%r68, %r68, 4;
	setp.ne.s32 	%p6, %r68, %r73;
	@%p6 bra 	$L__BB0_18;
$L__BB0_19:
	setp.eq.s32 	%p7, %r22, 0;
	@%p7 bra 	$L__BB0_22;
	mov.b32 	%r75, 0;
$L__BB0_21:
	.pragma "nounroll";
	setp.gt.f32 	%p8, %f94, 0f00000000;
	selp.f32 	%f94, 0f00000000, %f94, %p8;
	selp.b32 	%r76, %r73, %r76, %p8;
	add.s32 	%r73, %r73, 1;
	add.s32 	%r75, %r75, 1;
	setp.ne.s32 	%p9, %r75, %r22;
	@%p9 bra 	$L__BB0_21;
$L__BB0_22:
	cvta.to.global.u64 	%rd36, %rd7;
	mul.wide.s32 	%rd37, %r1, 4;
	add.s64 	%rd38, %rd36, %rd37;
	st.global.u32 	[%rd38], %r76;
$L__BB0_23:
	ret;

}
	// .globl	_Z17compute_centroidsPKfPfPKiPiiii
.visible .entry _Z17compute_centroidsPKfPfPKiPiiii(
	.param .u64 .ptr .align 1 _Z17compute_centroidsPKfPfPKiPiiii_param_0,
	.param .u64 .ptr .align 1 _Z17compute_centroidsPKfPfPKiPiiii_param_1,
	.param .u64 .ptr .align 1 _Z17compute_centroidsPKfPfPKiPiiii_param_2,
	.param .u64 .ptr .align 1 _Z17compute_centroidsPKfPfPKiPiiii_param_3,
	.param .u32 _Z17compute_centroidsPKfPfPKiPiiii_param_4,
	.param .u32 _Z17compute_centroidsPKfPfPKiPiiii_param_5,
	.param .u32 _Z17compute_centroidsPKfPfPKiPiiii_param_6
)
{
	.reg .pred 	%p<11>;
	.reg .b32 	%r<50>;
	.reg .b32 	%f<59>;
	.reg .b64 	%rd<30>;

	ld.param.u64 	%rd6, [_Z17compute_centroidsPKfPfPKiPiiii_param_0];
	ld.param.u64 	%rd7, [_Z17compute_centroidsPKfPfPKiPiiii_param_1];
	ld.param.u64 	%rd4, [_Z17compute_centroidsPKfPfPKiPiiii_param_2];
	ld.param.u64 	%rd5, [_Z17compute_centroidsPKfPfPKiPiiii_param_3];
	ld.param.u32 	%r31, [_Z17compute_centroidsPKfPfPKiPiiii_param_4];
	ld.param.u32 	%r30, [_Z17compute_centroidsPKfPfPKiPiiii_param_5];
	cvta.to.global.u64 	%rd1, %rd7;
	cvta.to.global.u64 	%rd2, %rd6;
	mov.u32 	%r32, %ctaid.x;
	mov.u32 	%r33, %ntid.x;
	mov.u32 	%r34, %tid.x;
	mad.lo.s32 	%r1, %r32, %r33, %r34;
	setp.ge.s32 	%p1, %r1, %r31;
	@%p1 bra 	$L__BB1_15;
	cvta.to.global.u64 	%rd8, %rd4;
	mul.wide.s32 	%rd9, %r1, 4;
	add.s64 	%rd10, %rd8, %rd9;
	ld.global.u32 	%r2, [%rd10];
	setp.lt.s32 	%p2, %r30, 1;
	@%p2 bra 	$L__BB1_14;
	mul.lo.s32 	%r3, %r2, %r30;
	mul.lo.s32 	%r4, %r30, %r1;
	and.b32  	%r5, %r30, 15;
	setp.lt.u32 	%p3, %r30, 16;
	mov.b32 	%r45, 0;
	@%p3 bra 	$L__BB1_5;
	and.b32  	%r45, %r30, 2147483632;
	neg.s32 	%r43, %r45;
	add.s64 	%rd3, %rd2, 32;
	mov.u32 	%r41, %r4;
	mov.u32 	%r42, %r3;
$L__BB1_4:
	.pragma "nounroll";
	mul.wide.s32 	%rd11, %r42, 4;
	add.s64 	%rd12, %rd1, %rd11;
	mul.wide.s32 	%rd13, %r41, 4;
	add.s64 	%rd14, %rd3, %rd13;
	ld.global.f32 	%f1, [%rd14+-32];
	atom.global.add.f32 	%f2, [%rd12], %f1;
	ld.global.f32 	%f3, [%rd14+-28];
	atom.global.add.f32 	%f4, [%rd12+4], %f3;
	ld.global.f32 	%f5, [%rd14+-24];
	atom.global.add.f32 	%f6, [%rd12+8], %f5;
	ld.global.f32 	%f7, [%rd14+-20];
	atom.global.add.f32 	%f8, [%rd12+12], %f7;
	ld.global.f32 	%f9, [%rd14+-16];
	atom.global.add.f32 	%f10, [%rd12+16], %f9;
	ld.global.f32 	%f11, [%rd14+-12];
	atom.global.add.f32 	%f12, [%rd12+20], %f11;
	ld.global.f32 	%f13, [%rd14+-8];
	atom.global.add.f32 	%f14, [%rd12+24], %f13;
	ld.global.f32 	%f15, [%rd14+-4];
	atom.global.add.f32 	%f16, [%rd12+28], %f15;
	ld.global.f32 	%f17, [%rd14];
	atom.global.add.f32 	%f18, [%rd12+32], %f17;
	ld.global.f32 	%f19, [%rd14+4];
	atom.global.add.f32 	%f20, [%rd12+36], %f19;
	ld.global.f32 	%f21, [%rd14+8];
	atom.global.add.f32 	%f22, [%rd12+40], %f21;
	ld.global.f32 	%f23, [%rd14+12];
	atom.global.add.f32 	%f24, [%rd12+44], %f23;
	ld.global.f32 	%f25, [%rd14+16];
	atom.global.add.f32 	%f26, [%rd12+48], %f25;
	ld.global.f32 	%f27, [%rd14+20];
	atom.global.add.f32 	%f28, [%rd12+52], %f27;
	ld.global.f32 	%f29, [%rd14+24];
	atom.global.add.f32 	%f30, [%rd12+56], %f29;
	ld.global.f32 	%f31, [%rd14+28];
	atom.global.add.f32 	%f32, [%rd12+60], %f31;
	add.s32 	%r43, %r43, 16;
	add.s32 	%r42, %r42, 16;
	add.s32 	%r41, %r41, 16;
	setp.ne.s32 	%p4, %r43, 0;
	@%p4 bra 	$L__BB1_4;
$L__BB1_5:
	setp.eq.s32 	%p5, %r5, 0;
	@%p5 bra 	$L__BB1_14;
	and.b32  	%r15, %r30, 7;
	setp.lt.u32 	%p6, %r5, 8;
	@%p6 bra 	$L__BB1_8;
	add.s32 	%r36, %r45, %r3;
	mul.wide.s32 	%rd15, %r36, 4;
	add.s64 	%rd16, %rd1, %rd15;
	add.s32 	%r37, %r45, %r4;
	mul.wide.s32 	%rd17, %r37, 4;
	add.s64 	%rd18, %rd2, %rd17;
	ld.global.f32 	%f33, [%rd18];
	atom.global.add.f32 	%f34, [%rd16], %f33;
	ld.global.f32 	%f35, [%rd18+4];
	atom.global.add.f32 	%f36, [%rd16+4], %f35;
	ld.global.f32 	%f37, [%rd18+8];
	atom.global.add.f32 	%f38, [%rd16+8], %f37;
	ld.global.f32 	%f39, [%rd18+12];
	atom.global.add.f32 	%f40, [%rd16+12], %f39;
	ld.global.f32 	%f41, [%rd18+16];
	atom.global.add.f32 	%f42, [%rd16+16], %f41;
	ld.global.f32 	%f43, [%rd18+20];
	atom.global.add.f32 	%f44, [%rd16+20], %f43;
	ld.global.f32 	%f45, [%rd18+24];
	atom.global.add.f32 	%f46, [%rd16+24], %f45;
	ld.global.f32 	%f47, [%rd18+28];
	atom.global.add.f32 	%f48, [%rd16+28], %f47;
	add.s32 	%r45, %r45, 8;
$L__BB1_8:
	setp.eq.s32 	%p7, %r15, 0;
	@%p7 bra 	$L__BB1_14;
	and.b32  	%r18, %r30, 3;
	setp.lt.u32 	%p8, %r15, 4;
	@%p8 bra 	$L__BB1_11;
	add.s32 	%r38, %r45, %r3;
	mul.wide.s32 	%rd19, %r38, 4;
	add.s64 	%rd20, %rd1, %rd19;
	add.s32 	%r39, %r45, %r4;
	mul.wide.s32 	%rd21, %r39, 4;
	add.s64 	%rd22, %rd2, %rd21;
	ld.global.f32 	%f49, [%rd22];
	atom.global.add.f32 	%f50, [%rd20], %f49;
	ld.global.f32 	%f51, [%rd22+4];
	atom.global.add.f32 	%f52, [%rd20+4], %f51;
	ld.global.f32 	%f53, [%rd22+8];
	atom.global.add.f32 	%f54, [%rd20+8], %f53;
	ld.global.f32 	%f55, [%rd22+12];
	atom.global.add.f32 	%f56, [%rd20+12], %f55;
	add.s32 	%r45, %r45, 4;
$L__BB1_11:
	setp.eq.s32 	%p9, %r18, 0;
	@%p9 bra 	$L__BB1_14;
	add.s32 	%r49, %r45, %r4;
	add.s32 	%r48, %r45, %r3;
	neg.s32 	%r47, %r18;
$L__BB1_13:
	.pragma "nounroll";
	mul.wide.s32 	%rd23, %r49, 4;
	add.s64 	%rd24, %rd2, %rd23;
	mul.wide.s32 	%rd25, %r48, 4;
	add.s64 	%rd26, %rd1, %rd25;
	ld.global.f32 	%f57, [%rd24];
	atom.global.add.f32 	%f58, [%rd26], %f57;
	add.s32 	%r49, %r49, 1;
	add.s32 	%r48, %r48, 1;
	add.s32 	%r47, %r47, 1;
	setp.ne.s32 	%p10, %r47, 0;
	@%p10 bra 	$L__BB1_13;
$L__BB1_14:
	cvta.to.global.u64 	%rd27, %rd5;
	mul.wide.s32 	%rd28, %r2, 4;
	add.s64 	%rd29, %rd27, %rd28;
	atom.global.add.u32 	%r40, [%rd29], 1;
$L__BB1_15:
	ret;

}
	// .globl	_Z24assign_clusters_templateILi2EEvPKfPfPiii
.visible .entry _Z24assign_clusters_templateILi2EEvPKfPfPiii(
	.param .u64 .ptr .align 1 _Z24assign_clusters_templateILi2EEvPKfPfPiii_param_0,
	.param .u64 .ptr .align 1 _Z24assign_clusters_templateILi2EEvPKfPfPiii_param_1,
	.param .u64 .ptr .align 1 _Z24assign_clusters_templateILi2EEvPKfPfPiii_param_2,
	.param .u32 _Z24assign_clusters_templateILi2EEvPKfPfPiii_param_3,
	.param .u32 _Z24assign_clusters_templateILi2EEvPKfPfPiii_param_4
)
{
	.reg .pred 	%p<26>;
	.reg .b32 	%r<76>;
	.reg .b32 	%f<123>;
	.reg .b64 	%rd<21>;

	ld.param.u64 	%rd6, [_Z24assign_clusters_templateILi2EEvPKfPfPiii_param_0];
	ld.param.u64 	%rd8, [_Z24assign_clusters_templateILi2EEvPKfPfPiii_param_1];
	ld.param.u64 	%rd7, [_Z24assign_clusters_templateILi2EEvPKfPfPiii_param_2];
	ld.param.u32 	%r25, [_Z24assign_clusters_templateILi2EEvPKfPfPiii_param_3];
	ld.param.u32 	%r24, [_Z24assign_clusters_templateILi2EEvPKfPfPiii_param_4];
	cvta.to.global.u64 	%rd1, %rd8;
	mov.u32 	%r26, %ctaid.x;
	mov.u32 	%r27, %ntid.x;
	mov.u32 	%r28, %tid.x;
	mad.lo.s32 	%r1, %r26, %r27, %r28;
	setp.ge.s32 	%p1, %r1, %r25;
	@%p1 bra 	$L__BB2_14;
	setp.lt.s32 	%p2, %r24, 1;
	mov.b32 	%r75, -1;
	@%p2 bra 	$L__BB2_13;
	shl.b32 	%r33, %r1, 1;
	cvta.to.global.u64 	%rd9, %rd6;
	mul.wide.s32 	%rd10, %r33, 4;
	add.s64 	%rd2, %rd9, %rd10;
	and.b32  	%r2, %r24, 7;
	setp.lt.u32 	%p3, %r24, 8;
	mov.f32 	%f120, 0f7F7FFFFF;
	mov.b32 	%r75, -1;
	mov.b32 	%r70, 0;
	@%p3 bra 	$L__BB2_5;
	and.b32  	%r70, %r24, 2147483640;
	ld.global.f32 	%f1, [%rd2];
	ld.global.f32 	%f2, [%rd2+4];
	add.s64 	%rd20, %rd1, 32;
	mov.f32 	%f120, 0f7F7FFFFF;
	mov.b32 	%r75, -1;
	mov.b32 	%r64, 0;
$L__BB2_4:
	.pragma "nounroll";
	ld.global.f32 	%f12, [%rd20+-32];
	sub.f32 	%f13, %f1, %f12;
	fma.rn.f32 	%f14, %f13, %f13, 0f00000000;
	ld.global.f32 	%f15, [%rd20+-28];
	sub.f32 	%f16, %f2, %f15;
	fma.rn.f32 	%f17, %f16, %f16, %f14;
	setp.lt.f32 	%p4, %f17, %f120;
	selp.f32 	%f18, %f17, %f120, %p4;
	selp.b32 	%r36, %r64, %r75, %p4;
	ld.global.f32 	%f19, [%rd20+-24];
	sub.f32 	%f20, %f1, %f19;
	fma.rn.f32 	%f21, %f20, %f20, 0f00000000;
	ld.global.f32 	%f22, [%rd20+-20];
	sub.f32 	%f23, %f2, %f22;
	fma.rn.f32 	%f24, %f23, %f23, %f21;
	setp.lt.f32 	%p5, %f24, %f18;
	selp.f32 	%f25, %f24, %f18, %p5;
	add.s32 	%r37, %r64, 1;
	selp.b32 	%r38, %r37, %r36, %p5;
	ld.global.f32 	%f26, [%rd20+-16];
	sub.f32 	%f27, %f1, %f26;
	fma.rn.f32 	%f28, %f27, %f27, 0f00000000;
	ld.global.f32 	%f29, [%rd20+-12];
	sub.f32 	%f30, %f2, %f29;
	fma.rn.f32 	%f31, %f30, %f30, %f28;
	setp.lt.f32 	%p6, %f31, %f25;
	selp.f32 	%f32, %f31, %f25, %p6;
	add.s32 	%r39, %r64, 2;
	selp.b32 	%r40, %r39, %r38, %p6;
	ld.global.f32 	%f33, [%rd20+-8];
	sub.f32 	%f34, %f1, %f33;
	fma.rn.f32 	%f35, %f34, %f34, 0f00000000;
	ld.global.f32 	%f36, [%rd20+-4];
	sub.f32 	%f37, %f2, %f36;
	fma.rn.f32 	%f38, %f37, %f37, %f35;
	setp.lt.f32 	%p7, %f38, %f32;
	selp.f32 	%f39, %f38, %f32, %p7;
	add.s32 	%r41, %r64, 3;
	selp.b32 	%r42, %r41, %r40, %p7;
	ld.global.f32 	%f40, [%rd20];
	sub.f32 	%f41, %f1, %f40;
	fma.rn.f32 	%f42, %f41, %f41, 0f00000000;
	ld.global.f32 	%f43, [%rd20+4];
	sub.f32 	%f44, %f2, %f43;
	fma.rn.f32 	%f45, %f44, %f44, %f42;
	setp.lt.f32 	%p8, %f45, %f39;
	selp.f32 	%f46, %f45, %f39, %p8;
	add.s32 	%r43, %r64, 4;
	selp.b32 	%r44, %r43, %r42, %p8;
	ld.global.f32 	%f47, [%rd20+8];
	sub.f32 	%f48, %f1, %f47;
	fma.rn.f32 	%f49, %f48, %f48, 0f00000000;
	ld.global.f32 	%f50, [%rd20+12];
	sub.f32 	%f51, %f2, %f50;
	fma.rn.f32 	%f52, %f51, %f51, %f49;
	setp.lt.f32 	%p9, %f52, %f46;
	selp.f32 	%f53, %f52, %f46, %p9;
	add.s32 	%r45, %r64, 5;
	selp.b32 	%r46, %r45, %r44, %p9;
	ld.global.f32 	%f54, [%rd20+16];
	sub.f32 	%f55, %f1, %f54;
	fma.rn.f32 	%f56, %f55, %f55, 0f00000000;
	ld.global.f32 	%f57, [%rd20+20];
	sub.f32 	%f58, %f2, %f57;
	fma.rn.f32 	%f59, %f58, %f58, %f56;
	setp.lt.f32 	%p10, %f59, %f53;
	selp.f32 	%f60, %f59, %f53, %p10;
	add.s32 	%r47, %r64, 6;
	selp.b32 	%r48, %r47, %r46, %p10;
	ld.global.f32 	%f61, [%rd20+24];
	sub.f32 	%f62, %f1, %f61;
	fma.rn.f32 	%f63, %f62, %f62, 0f00000000;
	ld.global.f32 	%f64, [%rd20+28];
	sub.f32 	%f65, %f2, %f64;
	fma.rn.f32 	%f66, %f65, %f65, %f63;
	setp.lt.f32 	%p11, %f66, %f60;
	selp.f32 	%f120, %f66, %f60, %p11;
	add.s32 	%r49, %r64, 7;
	selp.b32 	%r75, %r49, %r48, %p11;
	add.s64 	%rd20, %rd20, 64;
	add.s32 	%r64, %r64, 8;
	setp.ne.s32 	%p12, %r64, %r70;
	@%p12 bra 	$L__BB2_4;
$L__BB2_5:
	setp.eq.s32 	%p13, %r2, 0;
	@%p13 bra 	$L__BB2_13;
	and.b32  	%r11, %r24, 3;
	setp.lt.u32 	%p14, %r2, 4;
	@%p14 bra 	$L__BB2_8;
	shl.b32 	%r51, %r70, 1;
	ld.global.f32 	%f67, [%rd2];
	mul.wide.u32 	%rd11, %r51, 4;
	add.s64 	%rd12, %rd1, %rd11;
	ld.global.f32 	%f68, [%rd12];
	sub.f32 	%f69, %f67, %f68;
	fma.rn.f32 	%f70, %f69, %f69, 0f00000000;
	ld.global.f32 	%f71, [%rd2+4];
	ld.global.f32 	%f72, [%rd12+4];
	sub.f32 	%f73, %f71, %f72;
	fma.rn.f32 	%f74, %f73, %f73, %f70;
	setp.lt.f32 	%p15, %f74, %f120;
	selp.f32 	%f75, %f74, %f120, %p15;
	selp.b32 	%r52, %r70, %r75, %p15;
	add.s32 	%r53, %r70, 1;
	ld.global.f32 	%f76, [%rd12+8];
	sub.f32 	%f77, %f67, %f76;
	fma.rn.f32 	%f78, %f77, %f77, 0f00000000;
	ld.global.f32 	%f79, [%rd12+12];
	sub.f32 	%f80, %f71, %f79;
	fma.rn.f32 	%f81, %f80, %f80, %f78;
	setp.lt.f32 	%p16, %f81, %f75;
	selp.f32 	%f82, %f81, %f75, %p16;
	selp.b32 	%r54, %r53, %r52, %p16;
	add.s32 	%r55, %r70, 2;
	ld.global.f32 	%f83, [%rd12+16];
	sub.f32 	%f84, %f67, %f83;
	fma.rn.f32 	%f85, %f84, %f84, 0f00000000;
	ld.global.f32 	%f86, [%rd12+20];
	sub.f32 	%f87, %f71, %f86;
	fma.rn.f32 	%f88, %f87, %f87, %f85;
	setp.lt.f32 	%p17, %f88, %f82;
	selp.f32 	%f89, %f88, %f82, %p17;
	selp.b32 	%r56, %r55, %r54, %p17;
	add.s32 	%r57, %r70, 3;
	ld.global.f32 	%f90, [%rd12+24];
	sub.f32 	%f91, %f67, %f90;
	fma.rn.f32 	%f92, %f91, %f91, 0f00000000;
	ld.global.f32 	%f93, [%rd12+28];
	sub.f32 	%f94, %f71, %f93;
	fma.rn.f32 	%f95, %f94, %f94, %f92;
	setp.lt.f32 	%p18, %f95, %f89;
	selp.f32 	%f120, %f95, %f89, %p18;
	selp.b32 	%r75, %r57, %r56, %p18;
	add.s32 	%r70, %r70, 4;
$L__BB2_8:
	setp.eq.s32 	%p19, %r11, 0;
	@%p19 bra 	$L__BB2_13;
	setp.eq.s32 	%p20, %r11, 1;
	@%p20 bra 	$L__BB2_11;
	shl.b32 	%r59, %r70, 1;
	ld.global.f32 	%f96, [%rd2];
	mul.wide.u32 	%rd13, %r59, 4;
	add.s64 	%rd14, %rd1, %rd13;
	ld.global.f32 	%f97, [%rd14];
	sub.f32 	%f98, %f96, %f97;
	fma.rn.f32 	%f99, %f98, %f98, 0f00000000;
	ld.global.f32 	%f100, [%rd2+4];
	ld.global.f32 	%f101, [%rd14+4];
	sub.f32 	%f102, %f100, %f101;
	fma.rn.f32 	%f103, %f102, %f102, %f99;
	setp.lt.f32 	%p21, %f103, %f120;
	selp.f32 	%f104, %f103, %f120, %p21;
	selp.b32 	%r60, %r70, %r75, %p21;
	add.s32 	%r61, %r70, 1;
	ld.global.f32 	%f105, [%rd14+8];
	sub.f32 	%f106, %f96, %f105;
	fma.rn.f32 	%f107, %f106, %f106, 0f00000000;
	ld.global.f32 	%f108, [%rd14+12];
	sub.f32 	%f109, %f100, %f108;
	fma.rn.f32 	%f110, %f109, %f109, %f107;
	setp.lt.f32 	%p22, %f110, %f104;
	selp.f32 	%f120, %f110, %f104, %p22;
	selp.b32 	%r75, %r61, %r60, %p22;
	add.s32 	%r70, %r70, 2;
$L__BB2_11:
	and.b32  	%r62, %r24, 1;
	setp.eq.b32 	%p23, %r62, 1;
	not.pred 	%p24, %p23;
	@%p24 bra 	$L__BB2_13;
	shl.b32 	%r63, %r70, 1;
	ld.global.f32 	%f111, [%rd2];
	mul.wide.u32 	%rd15, %r63, 4;
	add.s64 	%rd16, %rd1, %rd15;
	ld.global.f32 	%f112, [%rd16];
	sub.f32 	%f113, %f111, %f112;
	fma.rn.f32 	%f114, %f113, %f113, 0f00000000;
	ld.global.f32 	%f115, [%rd2+4];
	ld.global.f32 	%f116, [%rd16+4];
	sub.f32 	%f117, %f115, %f116;
	fma.rn.f32 	%f118, %f117, %f117, %f114;
	setp.lt.f32 	%p25, %f118, %f120;
	selp.b32 	%r75, %r70, %r75, %p25;
$L__BB2_13:
	cvta.to.global.u64 	%rd17, %rd7;
	mul.wide.s32 	%rd18, %r1, 4;
	add.s64 	%rd19, %rd17, %rd18;
	st.global.u32 	[%rd19], %r75;
$L__BB2_14:
	ret;

}
	// .globl	_Z24assign_clusters_templateILi3EEvPKfPfPiii
.visible .entry _Z24assign_clusters_templateILi3EEvPKfPfPiii(
	.param .u64 .ptr .align 1 _Z24assign_clusters_templateILi3EEvPKfPfPiii_param_0,
	.param .u64 .ptr .align 1 _Z24assign_clusters_templateILi3EEvPKfPfPiii_param_1,
	.param .u64 .ptr .align 1 _Z24assign_clusters_templateILi3EEvPKfPfPiii_param_2,
	.param .u32 _Z24assign_clusters_templateILi3EEvPKfPfPiii_param_3,
	.param .u32 _Z24assign_clusters_templateILi3EEvPKfPfPiii_param_4
)
{
	.reg .pred 	%p<16>;
	.reg .b32 	%r<51>;
	.reg .b32 	%f<87>;
	.reg .b64 	%rd<19>;

	ld.param.u64 	%rd6, [_Z24assign_clusters_templateILi3EEvPKfPfPiii_param_0];
	ld.param.u64 	%rd8, [_Z24assign_clusters_templateILi3EEvPKfPfPiii_param_1];
	ld.param.u64 	%rd7, [_Z24assign_clusters_templateILi3EEvPKfPfPiii_param_2];
	ld.param.u32 	%r19, [_Z24assign_clusters_templateILi3EEvPKfPfPiii_param_3];
	ld.param.u32 	%r18, [_Z24assign_clusters_templateILi3EEvPKfPfPiii_param_4];
	cvta.to.global.u64 	%rd1, %rd8;
	mov.u32 	%r20, %ctaid.x;
	mov.u32 	%r21, %ntid.x;
	mov.u32 	%r22, %tid.x;
	mad.lo.s32 	%r1, %r20, %r21, %r22;
	setp.ge.s32 	%p1, %r1, %r19;
	@%p1 bra 	$L__BB3_11;
	setp.lt.s32 	%p2, %r18, 1;
	mov.b32 	%r50, -1;
	@%p2 bra 	$L__BB3_10;
	mul.lo.s32 	%r27, %r1, 3;
	cvta.to.global.u64 	%rd9, %rd6;
	mul.wide.s32 	%rd10, %r27, 4;
	add.s64 	%rd2, %rd9, %rd10;
	and.b32  	%r2, %r18, 3;
	setp.lt.u32 	%p3, %r18, 4;
	mov.f32 	%f85, 0f7F7FFFFF;
	mov.b32 	%r50, -1;
	mov.b32 	%r48, 0;
	@%p3 bra 	$L__BB3_5;
	and.b32  	%r48, %r18, 2147483644;
	ld.global.f32 	%f1, [%rd2];
	ld.global.f32 	%f2, [%rd2+4];
	ld.global.f32 	%f3, [%rd2+8];
	add.s64 	%rd18, %rd1, 24;
	mov.f32 	%f85, 0f7F7FFFFF;
	mov.b32 	%r50, -1;
	mov.b32 	%r42, 0;
$L__BB3_4:
	.pragma "nounroll";
	ld.global.f32 	%f11, [%rd18+-24];
	sub.f32 	%f12, %f1, %f11;
	fma.rn.f32 	%f13, %f12, %f12, 0f00000000;
	ld.global.f32 	%f14, [%rd18+-20];
	sub.f32 	%f15, %f2, %f14;
	fma.rn.f32 	%f16, %f15, %f15, %f13;
	ld.global.f32 	%f17, [%rd18+-16];
	sub.f32 	%f18, %f3, %f17;
	fma.rn.f32 	%f19, %f18, %f18, %f16;
	setp.lt.f32 	%p4, %f19, %f85;
	selp.f32 	%f20, %f19, %f85, %p4;
	selp.b32 	%r30, %r42, %r50, %p4;
	ld.global.f32 	%f21, [%rd18+-12];
	sub.f32 	%f22, %f1, %f21;
	fma.rn.f32 	%f23, %f22, %f22, 0f00000000;
	ld.global.f32 	%f24, [%rd18+-8];
	sub.f32 	%f25, %f2, %f24;
	fma.rn.f32 	%f26, %f25, %f25, %f23;
	ld.global.f32 	%f27, [%rd18+-4];
	sub.f32 	%f28, %f3, %f27;
	fma.rn.f32 	%f29, %f28, %f28, %f26;
	setp.lt.f32 	%p5, %f29, %f20;
	selp.f32 	%f30, %f29, %f20, %p5;
	add.s32 	%r31, %r42, 1;
	selp.b32 	%r32, %r31, %r30, %p5;
	ld.global.f32 	%f31, [%rd18];
	sub.f32 	%f32, %f1, %f31;
	fma.rn.f32 	%f33, %f32, %f32, 0f00000000;
	ld.global.f32 	%f34, [%rd18+4];
	sub.f32 	%f35, %f2, %f34;
	fma.rn.f32 	%f36, %f35, %f35, %f33;
	ld.global.f32 	%f37, [%rd18+8];
	sub.f32 	%f38, %f3, %f37;
	fma.rn.f32 	%f39, %f38, %f38, %f36;
	setp.lt.f32 	%p6, %f39, %f30;
	selp.f32 	%f40, %f39, %f30, %p6;
	add.s32 	%r33, %r42, 2;
	selp.b32 	%r34, %r33, %r32, %p6;
	ld.global.f32 	%f41, [%rd18+12];
	sub.f32 	%f42, %f1, %f41;
	fma.rn.f32 	%f43, %f42, %f42, 0f00000000;
	ld.global.f32 	%f44, [%rd18+16];
	sub.f32 	%f45, %f2, %f44;
	fma.rn.f32 	%f46, %f45, %f45, %f43;
	ld.global.f32 	%f47, [%rd18+20];
	sub.f32 	%f48, %f3, %f47;
	fma.rn.f32 	%f49, %f48, %f48, %f46;
	setp.lt.f32 	%p7, %f49, %f40;
	selp.f32 	%f85, %f49, %f40, %p7;
	add.s32 	%r35, %r42, 3;
	selp.b32 	%r50, %r35, %r34, %p7;
	add.s64 	%rd18, %rd18, 48;
	add.s32 	%r42, %r42, 4;
	setp.ne.s32 	%p8, %r42, %r48;
	@%p8 bra 	$L__BB3_4;
$L__BB3_5:
	setp.eq.s32 	%p9, %r2, 0;
	@%p9 bra 	$L__BB3_10;
	setp.eq.s32 	%p10, %r2, 1;
	@%p10 bra 	$L__BB3_8;
	mul.lo.s32 	%r37, %r48, 3;
	ld.global.f32 	%f50, [%rd2];
	mul.wide.u32 	%rd11, %r37, 4;
	add.s64 	%rd12, %rd1, %rd11;
	ld.global.f32 	%f51, [%rd12];
	sub.f32 	%f52, %f50, %f51;
	fma.rn.f32 	%f53, %f52, %f52, 0f00000000;
	ld.global.f32 	%f54, [%rd2+4];
	ld.global.f32 	%f55, [%rd12+4];
	sub.f32 	%f56, %f54, %f55;
	fma.rn.f32 	%f57, %f56, %f56, %f53;
	ld.global.f32 	%f58, [%rd2+8];
	ld.global.f32 	%f59, [%rd12+8];
	sub.f32 	%f60, %f58, %f59;
	fma.rn.f32 	%f61, %f60, %f60, %f57;
	setp.lt.f32 	%p11, %f61, %f85;
	selp.f32 	%f62, %f61, %f85, %p11;
	selp.b32 	%r38, %r48, %r50, %p11;
	add.s32 	%r39, %r48, 1;
	ld.global.f32 	%f63, [%rd12+12];
	sub.f32 	%f64, %f50, %f63;
	fma.rn.f32 	%f65, %f64, %f64, 0f00000000;
	ld.global.f32 	%f66, [%rd12+16];
	sub.f32 	%f67, %f54, %f66;
	fma.rn.f32 	%f68, %f67, %f67, %f65;
	ld.global.f32 	%f69, [%rd12+20];
	sub.f32 	%f70, %f58, %f69;
	fma.rn.f32 	%f71, %f70, %f70, %f68;
	setp.lt.f32 	%p12, %f71, %f62;
	selp.f32 	%f85, %f71, %f62, %p12;
	selp.b32 	%r50, %r39, %r38, %p12;
	add.s32 	%r48, %r48, 2;
$L__BB3_8:
	and.b32  	%r40, %r18, 1;
	setp.eq.b32 	%p13, %r40, 1;
	not.pred 	%p14, %p13;
	@%p14 bra 	$L__BB3_10;
	mul.lo.s32 	%r41, %r48, 3;
	ld.global.f32 	%f72, [%rd2];
	mul.wide.u32 	%rd13, %r41, 4;
	add.s64 	%rd14, %rd1, %rd13;
	ld.global.f32 	%f73, [%rd14];
	sub.f32 	%f74, %f72, %f73;
	fma.rn.f32 	%f75, %f74, %f74, 0f00000000;
	ld.global.f32 	%f76, [%rd2+4];
	ld.global.f32 	%f77, [%rd14+4];
	sub.f32 	%f78, %f76, %f77;
	fma.rn.f32 	%f79, %f78, %f78, %f75;
	ld.global.f32 	%f80, [%rd2+8];
	ld.global.f32 	%f81, [%rd14+8];
	sub.f32 	%f82, %f80, %f81;
	fma.rn.f32 	%f83, %f82, %f82, %f79;
	setp.lt.f32 	%p15, %f83, %f85;
	selp.b32 	%r50, %r48, %r50, %p15;
$L__BB3_10:
	cvta.to.global.u64 	%rd15, %rd7;
	mul.wide.s32 	%rd16, %r1, 4;
	add.s64 	%rd17, %rd15, %rd16;
	st.global.u32 	[%rd17], %r50;
$L__BB3_11:
	ret;

}


// ===== COMPILED SASS (sm_100) =====

	.target	sm_100

	.elftype	@"ET_EXEC"


//--------------------- .note.nv.tkinfo           --------------------------
	.section	.note.nv.tkinfo,"",@"SHT_NOTE"
	.sectionflags	@"SHF_NOTE_NV_TKINFO"
	.tkinfo
        /*0018*/ 	.word	0x00000002
        /*0030*/ 	.string	""
        /*0030*/ 	.string	"ptxas"
        /*0030*/ 	.string	"Cuda compilation tools, release 13.0, V13.0.88"
        /*0030*/ 	.string	"Build cuda_13.0.r13.0/compiler.36424714_0"
        /*0030*/ 	.string	"-arch sm_100 -m 64 "



//--------------------- .note.nv.cuinfo           --------------------------
	.section	.note.nv.cuinfo,"",@"SHT_NOTE"
	.sectionflags	@"SHF_NOTE_NV_CUINFO"
        /*0018*/ 	.short	0x0002
        /*001a*/ 	.short	0x0064
        /*001c*/ 	.short	0x0082
	.zero		2


//--------------------- .nv.info                  --------------------------
	.section	.nv.info,"",@"SHT_CUDA_INFO"
	.align	4


	//----- nvinfo : EIATTR_REGCOUNT
	.align		4
        /*0000*/ 	.byte	0x04, 0x2f
        /*0002*/ 	.short	(.L_1 - .L_0)
	.align		4
.L_0:
        /*0004*/ 	.word	index@(_Z24assign_clusters_fallbackPKfS0_Piiii)
        /*0008*/ 	.word	0x0000001f


	//----- nvinfo : EIATTR_FRAME_SIZE
	.align		4
.L_1:
        /*000c*/ 	.byte	0x04, 0x11
        /*000e*/ 	.short	(.L_3 - .L_2)
	.align		4
.L_2:
        /*0010*/ 	.word	index@(_Z24assign_clusters_fallbackPKfS0_Piiii)
        /*0014*/ 	.word	0x00000000


	//----- nvinfo : EIATTR_REGCOUNT
	.align		4
.L_3:
        /*0018*/ 	.byte	0x04, 0x2f
        /*001a*/ 	.short	(.L_5 - .L_4)
	.align		4
.L_4:
        /*001c*/ 	.word	index@(_Z17compute_centroidsPKfPfPKiPiiii)
        /*0020*/ 	.word	0x0000001a


	//----- nvinfo : EIATTR_FRAME_SIZE
	.align		4
.L_5:
        /*0024*/ 	.byte	0x04, 0x11
        /*0026*/ 	.short	(.L_7 - .L_6)
	.align		4
.L_6:
        /*0028*/ 	.word	index@(_Z17compute_centroidsPKfPfPKiPiiii)
        /*002c*/ 	.word	0x00000000


	//----- nvinfo : EIATTR_REGCOUNT
	.align		4
.L_7:
        /*0030*/ 	.byte	0x04, 0x2f
        /*0032*/ 	.short	(.L_9 - .L_8)
	.align		4
.L_8:
        /*0034*/ 	.word	index@(_Z24assign_clusters_templateILi2EEvPKfPfPiii)
        /*0038*/ 	.word	0x0000001f


	//----- nvinfo : EIATTR_FRAME_SIZE
	.align		4
.L_9:
        /*003c*/ 	.byte	0x04, 0x11
        /*003e*/ 	.short	(.L_11 - .L_10)
	.align		4
.L_10:
        /*0040*/ 	.word	index@(_Z24assign_clusters_templateILi2EEvPKfPfPiii)
        /*0044*/ 	.word	0x00000000


	//----- nvinfo : EIATTR_REGCOUNT
	.align		4
.L_11:
        /*0048*/ 	.byte	0x04, 0x2f
        /*004a*/ 	.short	(.L_13 - .L_12)
	.align		4
.L_12:
        /*004c*/ 	.word	index@(_Z24assign_clusters_templateILi3EEvPKfPfPiii)
        /*0050*/ 	.word	0x0000001f


	//----- nvinfo : EIATTR_FRAME_SIZE
	.align		4
.L_13:
        /*0054*/ 	.byte	0x04, 0x11
        /*0056*/ 	.short	(.L_15 - .L_14)
	.align		4
.L_14:
        /*0058*/ 	.word	index@(_Z24assign_clusters_templateILi3EEvPKfPfPiii)
        /*005c*/ 	.word	0x00000000


	//----- nvinfo : EIATTR_MIN_STACK_SIZE
	.align		4
.L_15:
        /*0060*/ 	.byte	0x04, 0x12
        /*0062*/ 	.short	(.L_17 - .L_16)
	.align		4
.L_16:
        /*0064*/ 	.word	index@(_Z24assign_clusters_templateILi3EEvPKfPfPiii)
        /*0068*/ 	.word	0x00000000


	//----- nvinfo : EIATTR_MIN_STACK_SIZE
	.align		4
.L_17:
        /*006c*/ 	.byte	0x04, 0x12
        /*006e*/ 	.short	(.L_19 - .L_18)
	.align		4
.L_18:
        /*0070*/ 	.word	index@(_Z24assign_clusters_templateILi2EEvPKfPfPiii)
        /*0074*/ 	.word	0x00000000


	//----- nvinfo : EIATTR_MIN_STACK_SIZE
	.align		4
.L_19:
        /*0078*/ 	.byte	0x04, 0x12
        /*007a*/ 	.short	(.L_21 - .L_20)
	.align		4
.L_20:
        /*007c*/ 	.word	index@(_Z17compute_centroidsPKfPfPKiPiiii)
        /*0080*/ 	.word	0x00000000


	//----- nvinfo : EIATTR_MIN_STACK_SIZE
	.align		4
.L_21:
        /*0084*/ 	.byte	0x04, 0x12
        /*0086*/ 	.short	(.L_23 - .L_22)
	.align		4
.L_22:
        /*0088*/ 	.word	index@(_Z24assign_clusters_fallbackPKfS0_Piiii)
        /*008c*/ 	.word	0x00000000
.L_23:


//--------------------- .nv.compat                --------------------------
	.section	.nv.compat,"",@"SHT_CUDA_COMPAT_INFO"
	.align	4
        /*0000*/ 	.byte	0x02, 0x09, 0x00, 0x00, 0x02, 0x02, 0x01, 0x00, 0x02, 0x05, 0x05, 0x00, 0x03, 0x07, 0x01, 0x01
        /*0010*/ 	.byte	0x02, 0x03, 0x00, 0x00, 0x02, 0x06, 0x01, 0x00, 0x04, 0x0b, 0x08, 0x00, 0x09, 0x00, 0x00, 0x00
        /*0020*/ 	.byte	0x00, 0x00, 0x00, 0x00


//--------------------- .nv.info._Z24assign_clusters_templateILi3EEvPKfPfPiii --------------------------
	.section	.nv.info._Z24assign_clusters_templateILi3EEvPKfPfPiii,"",@"SHT_CUDA_INFO"
	.sectionflags	@""
	.align	4


	//----- nvinfo : EIATTR_CUDA_API_VERSION
	.align		4
        /*0000*/ 	.byte	0x04, 0x37
        /*0002*/ 	.short	(.L_25 - .L_24)
.L_24:
        /*0004*/ 	.word	0x00000082


	//----- nvinfo : EIATTR_KPARAM_INFO
	.align		4
.L_25:
        /*0008*/ 	.byte	0x04, 0x17
        /*000a*/ 	.short	(.L_27 - .L_26)
.L_26:
        /*000c*/ 	.word	0x00000000
        /*0010*/ 	.short	0x0004
        /*0012*/ 	.short	0x001c
        /*0014*/ 	.byte	0x00, 0xf0, 0x11, 0x00


	//----- nvinfo : EIATTR_KPARAM_INFO
	.align		4
.L_27:
        /*0018*/ 	.byte	0x04, 0x17
        /*001a*/ 	.short	(.L_29 - .L_28)
.L_28:
        /*001c*/ 	.word	0x00000000
        /*0020*/ 	.short	0x0003
        /*0022*/ 	.short	0x0018
        /*0024*/ 	.byte	0x00, 0xf0, 0x11, 0x00


	//----- nvinfo : EIATTR_KPARAM_INFO
	.align		4
.L_29:
        /*0028*/ 	.byte	0x04, 0x17
        /*002a*/ 	.short	(.L_31 - .L_30)
.L_30:
        /*002c*/ 	.word	0x00000000
        /*0030*/ 	.short	0x0002
        /*0032*/ 	.short	0x0010
        /*0034*/ 	.byte	0x00, 0xf5, 0x21, 0x00


	//----- nvinfo : EIATTR_KPARAM_INFO
	.align		4
.L_31:
        /*0038*/ 	.byte	0x04, 0x17
        /*003a*/ 	.short	(.L_33 - .L_32)
.L_32:
        /*003c*/ 	.word	0x00000000
        /*0040*/ 	.short	0x0001
        /*0042*/ 	.short	0x0008
        /*0044*/ 	.byte	0x00, 0xf5, 0x21, 0x00


	//----- nvinfo : EIATTR_KPARAM_INFO
	.align		4
.L_33:
        /*0048*/ 	.byte	0x04, 0x17
        /*004a*/ 	.short	(.L_35 - .L_34)
.L_34:
        /*004c*/ 	.word	0x00000000
        /*0050*/ 	.short	0x0000
        /*0052*/ 	.short	0x0000
        /*0054*/ 	.byte	0x00, 0xf5, 0x21, 0x00


	//----- nvinfo : EIATTR_SPARSE_MMA_MASK
	.align		4
.L_35:
        /*0058*/ 	.byte	0x03, 0x50
        /*005a*/ 	.short	0x0000


	//----- nvinfo : EIATTR_MAXREG_COUNT
	.align		4
        /*005c*/ 	.byte	0x03, 0x1b
        /*005e*/ 	.short	0x00ff


	//----- nvinfo : EIATTR_MERCURY_ISA_VERSION
	.align		4
        /*0060*/ 	.byte	0x03, 0x5f
        /*0062*/ 	.short	0x0101


	//----- nvinfo : EIATTR_VRC_CTA_INIT_COUNT
	.align		4
        /*0064*/ 	.byte	0x02, 0x4a
	.zero		1
	.zero		1


	//----- nvinfo : EIATTR_EXIT_INSTR_OFFSETS
	.align		4
        /*0068*/ 	.byte	0x04, 0x1c
        /*006a*/ 	.short	(.L_37 - .L_36)


	//   ....[0]....
.L_36:
        /*006c*/ 	.word	0x00000070


	//   ....[1]....
        /*0070*/ 	.word	0x00000920


	//----- nvinfo : EIATTR_CBANK_PARAM_SIZE
	.align		4
.L_37:
        /*0074*/ 	.byte	0x03, 0x19
        /*0076*/ 	.short	0x0020


	//----- nvinfo : EIATTR_PARAM_CBANK
	.align		4
        /*0078*/ 	.byte	0x04, 0x0a
        /*007a*/ 	.short	(.L_39 - .L_38)
	.align		4
.L_38:
        /*007c*/ 	.word	index@(.nv.constant0._Z24assign_clusters_templateILi3EEvPKfPfPiii)
        /*0080*/ 	.short	0x0380
        /*0082*/ 	.short	0x0020


	//----- nvinfo : EIATTR_SW_WAR
	.align		4
.L_39:
        /*0084*/ 	.byte	0x04, 0x36
        /*0086*/ 	.short	(.L_41 - .L_40)
.L_40:
        /*0088*/ 	.word	0x00000008
.L_41:


//--------------------- .nv.info._Z24assign_clusters_templateILi2EEvPKfPfPiii --------------------------
	.section	.nv.info._Z24assign_clusters_templateILi2EEvPKfPfPiii,"",@"SHT_CUDA_INFO"
	.sectionflags	@""
	.align	4


	//----- nvinfo : EIATTR_CUDA_API_VERSION
	.align		4
        /*0000*/ 	.byte	0x04, 0x37
        /*0002*/ 	.short	(.L_43 - .L_42)
.L_42:
        /*0004*/ 	.word	0x00000082


	//----- nvinfo : EIATTR_KPARAM_INFO
	.align		4
.L_43:
        /*0008*/ 	.byte	0x04, 0x17
        /*000a*/ 	.short	(.L_45 - .L_44)
.L_44:
        /*000c*/ 	.word	0x00000000
        /*0010*/ 	.short	0x0004
        /*0012*/ 	.short	0x001c
        /*0014*/ 	.byte	0x00, 0xf0, 0x11, 0x00


	//----- nvinfo : EIATTR_KPARAM_INFO
	.align		4
.L_45:
        /*0018*/ 	.byte	0x04, 0x17
        /*001a*/ 	.short	(.L_47 - .L_46)
.L_46:
        /*001c*/ 	.word	0x00000000
        /*0020*/ 	.short	0x0003
        /*0022*/ 	.short	0x0018
        /*0024*/ 	.byte	0x00, 0xf0, 0x11, 0x00


	//----- nvinfo : EIATTR_KPARAM_INFO
	.align		4
.L_47:
        /*0028*/ 	.byte	0x04, 0x17
        /*002a*/ 	.short	(.L_49 - .L_48)
.L_48:
        /*002c*/ 	.word	0x00000000
        /*0030*/ 	.short	0x0002
        /*0032*/ 	.short	0x0010
        /*0034*/ 	.byte	0x00, 0xf5, 0x21, 0x00


	//----- nvinfo : EIATTR_KPARAM_INFO
	.align		4
.L_49:
        /*0038*/ 	.byte	0x04, 0x17
        /*003a*/ 	.short	(.L_51 - .L_50)
.L_50:
        /*003c*/ 	.word	0x00000000
        /*0040*/ 	.short	0x0001
        /*0042*/ 	.short	0x0008
        /*0044*/ 	.byte	0x00, 0xf5, 0x21, 0x00


	//----- nvinfo : EIATTR_KPARAM_INFO
	.align		4
.L_51:
        /*0048*/ 	.byte	0x04, 0x17
        /*004a*/ 	.short	(.L_53 - .L_52)
.L_52:
        /*004c*/ 	.word	0x00000000
        /*0050*/ 	.short	0x0000
        /*0052*/ 	.short	0x0000
        /*0054*/ 	.byte	0x00, 0xf5, 0x21, 0x00


	//----- nvinfo : EIATTR_SPARSE_MMA_MASK
	.align		4
.L_53:
        /*0058*/ 	.byte	0x03, 0x50
        /*005a*/ 	.short	0x0000


	//----- nvinfo : EIATTR_MAXREG_COUNT
	.align		4
        /*005c*/ 	.byte	0x03, 0x1b
        /*005e*/ 	.short	0x00ff


	//----- nvinfo : EIATTR_MERCURY_ISA_VERSION
	.align		4
        /*0060*/ 	.byte	0x03, 0x5f
        /*0062*/ 	.short	0x0101


	//----- nvinfo : EIATTR_VRC_CTA_INIT_COUNT
	.align		4
        /*0064*/ 	.byte	0x02, 0x4a
	.zero		1
	.zero		1


	//----- nvinfo : EIATTR_EXIT_INSTR_OFFSETS
	.align		4
        /*0068*/ 	.byte	0x04, 0x1c
        /*006a*/ 	.short	(.L_55 - .L_54)


	//   ....[0]....
.L_54:
        /*006c*/ 	.word	0x00000070


	//   ....[1]....
        /*0070*/ 	.word	0x00000cd0


	//----- nvinfo : EIATTR_CBANK_PARAM_SIZE
	.align		4
.L_55:
        /*0074*/ 	.byte	0x03, 0x19
        /*0076*/ 	.short	0x0020


	//----- nvinfo : EIATTR_PARAM_CBANK
	.align		4
        /*0078*/ 	.byte	0x04, 0x0a
        /*007a*/ 	.short	(.L_57 - .L_56)
	.align		4
.L_56:
        /*007c*/ 	.word	index@(.nv.constant0._Z24assign_clusters_templateILi2EEvPKfPfPiii)
        /*0080*/ 	.short	0x0380
        /*0082*/ 	.short	0x0020


	//----- nvinfo : EIATTR_SW_WAR
	.align		4
.L_57:
        /*0084*/ 	.byte	0x04, 0x36
        /*0086*/ 	.short	(.L_59 - .L_58)
.L_58:
        /*0088*/ 	.word	0x00000008
.L_59:


//--------------------- .nv.info._Z17compute_centroidsPKfPfPKiPiiii --------------------------
	.section	.nv.info._Z17compute_centroidsPKfPfPKiPiiii,"",@"SHT_CUDA_INFO"
	.sectionflags	@""
	.align	4


	//----- nvinfo : EIATTR_CUDA_API_VERSION
	.align		4
        /*0000*/ 	.byte	0x04, 0x37
        /*0002*/ 	.short	(.L_61 - .L_60)
.L_60:
        /*0004*/ 	.word	0x00000082


	//----- nvinfo : EIATTR_KPARAM_INFO
	.align		4
.L_61:
        /*0008*/ 	.byte	0x04, 0x17
        /*000a*/ 	.short	(.L_63 - .L_62)
.L_62:
        /*000c*/ 	.word	0x00000000
        /*0010*/ 	.short	0x0006
        /*0012*/ 	.short	0x0028
        /*0014*/ 	.byte	0x00, 0xf0, 0x11, 0x00


	//----- nvinfo : EIATTR_KPARAM_INFO
	.align		4
.L_63:
        /*0018*/ 	.byte	0x04, 0x17
        /*001a*/ 	.short	(.L_65 - .L_64)
.L_64:
        /*001c*/ 	.word	0x00000000
        /*0020*/ 	.short	0x0005
        /*0022*/ 	.short	0x0024
        /*0024*/ 	.byte	0x00, 0xf0, 0x11, 0x00


	//----- nvinfo : EIATTR_KPARAM_INFO
	.align		4
.L_65:
        /*0028*/ 	.byte	0x04, 0x17
        /*002a*/ 	.short	(.L_67 - .L_66)
.L_66:
        /*002c*/ 	.word	0x00000000
        /*0030*/ 	.short	0x0004
        /*0032*/ 	.short	0x0020
        /*0034*/ 	.byte	0x00, 0xf0, 0x11, 0x00


	//----- nvinfo : EIATTR_KPARAM_INFO
	.align		4
.L_67:
        /*0038*/ 	.byte	0x04, 0x17
        /*003a*/ 	.short	(.L_69 - .L_68)
.L_68:
        /*003c*/ 	.word	0x00000000
        /*0040*/ 	.short	0x0003
        /*0042*/ 	.short	0x0018
        /*0044*/ 	.byte	0x00, 0xf5, 0x21, 0x00


	//----- nvinfo : EIATTR_KPARAM_INFO
	.align		4
.L_69:
        /*0048*/ 	.byte	0x04, 0x17
        /*004a*/ 	.short	(.L_71 - .L_70)
.L_70:
        /*004c*/ 	.word	0x00000000
        /*0050*/ 	.short	0x0002
        /*0052*/ 	.short	0x0010
        /*0054*/ 	.byte	0x00, 0xf5, 0x21, 0x00


	//----- nvinfo : EIATTR_KPARAM_INFO
	.align		4
.L_71:
        /*0058*/ 	.byte	0x04, 0x17
        /*005a*/ 	.short	(.L_73 - .L_72)
.L_72:
        /*005c*/ 	.word	0x00000000
        /*0060*/ 	.short	0x0001
        /*0062*/ 	.short	0x0008
        /*0064*/ 	.byte	0x00, 0xf5, 0x21, 0x00


	//----- nvinfo : EIATTR_KPARAM_INFO
	.align		4
.L_73:
        /*0068*/ 	.byte	0x04, 0x17
        /*006a*/ 	.short	(.L_75 - .L_74)
.L_74:
        /*006c*/ 	.word	0x00000000
        /*0070*/ 	.short	0x0000
        /*0072*/ 	.short	0x0000
        /*0074*/ 	.byte	0x00, 0xf5, 0x21, 0x00


	//----- nvinfo : EIATTR_SPARSE_MMA_MASK
	.align		4
.L_75:
        /*0078*/ 	.byte	0x03, 0x50
        /*007a*/ 	.short	0x0000


	//----- nvinfo : EIATTR_MAXREG_COUNT
	.align		4
        /*007c*/ 	.byte	0x03, 0x1b
        /*007e*/ 	.short	0x00ff


	//----- nvinfo : EIATTR_MERCURY_ISA_VERSION
	.align		4
        /*0080*/ 	.byte	0x03, 0x5f
        /*0082*/ 	.short	0x0101


	//----- nvinfo : EIATTR_VRC_CTA_INIT_COUNT
	.align		4
        /*0084*/ 	.byte	0x02, 0x4a
	.zero		1
	.zero		1


	//----- nvinfo : EIATTR_EXIT_INSTR_OFFSETS
	.align		4
        /*0088*/ 	.byte	0x04, 0x1c
        /*008a*/ 	.short	(.L_77 - .L_76)


	//   ....[0]....
.L_76:
        /*008c*/ 	.word	0x00000070


	//   ....[1]....
        /*0090*/ 	.word	0x000008a0


	//----- nvinfo : EIATTR_CBANK_PARAM_SIZE
	.align		4
.L_77:
        /*0094*/ 	.byte	0x03, 0x19
        /*0096*/ 	.short	0x002c


	//----- nvinfo : EIATTR_PARAM_CBANK
	.align		4
        /*0098*/ 	.byte	0x04, 0x0a
        /*009a*/ 	.short	(.L_79 - .L_78)
	.align		4
.L_78:
        /*009c*/ 	.word	index@(.nv.constant0._Z17compute_centroidsPKfPfPKiPiiii)
        /*00a0*/ 	.short	0x0380
        /*00a2*/ 	.short	0x002c


	//----- nvinfo : EIATTR_SW_WAR
	.align		4
.L_79:
        /*00a4*/ 	.byte	0x04, 0x36
        /*00a6*/ 	.short	(.L_81 - .L_80)
.L_80:
        /*00a8*/ 	.word	0x00000008
.L_81:


//--------------------- .nv.info._Z24assign_clusters_fallbackPKfS0_Piiii --------------------------
	.section	.nv.info._Z24assign_clusters_fallbackPKfS0_Piiii,"",@"SHT_CUDA_INFO"
	.sectionflags	@""
	.align	4


	//----- nvinfo : EIATTR_CUDA_API_VERSION
	.align		4
        /*0000*/ 	.byte	0x04, 0x37
        /*0002*/ 	.short	(.L_83 - .L_82)
.L_82:
        /*0004*/ 	.word	0x00000082


	//----- nvinfo : EIATTR_KPARAM_INFO
	.align		4
.L_83:
        /*0008*/ 	.byte	0x04, 0x17
        /*000a*/ 	.short	(.L_85 - .L_84)
.L_84:
        /*000c*/ 	.word	0x00000000
        /*0010*/ 	.short	0x0005
        /*0012*/ 	.short	0x0020
        /*0014*/ 	.byte	0x00, 0xf0, 0x11, 0x00


	//----- nvinfo : EIATTR_KPARAM_INFO
	.align		4
.L_85:
        /*0018*/ 	.byte	0x04, 0x17
        /*001a*/ 	.short	(.L_87 - .L_86)
.L_86:
        /*001c*/ 	.word	0x00000000
        /*0020*/ 	.short	0x0004
        /*0022*/ 	.short	0x001c
        /*0024*/ 	.byte	0x00, 0xf0, 0x11, 0x00


	//----- nvinfo : EIATTR_KPARAM_INFO
	.align		4
.L_87:
        /*0028*/ 	.byte	0x04, 0x17
        /*002a*/ 	.short	(.L_89 - .L_88)
.L_88:
        /*002c*/ 	.word	0x00000000
        /*0030*/ 	.short	0x0003
        /*0032*/ 	.short	0x0018
        /*0034*/ 	.byte	0x00, 0xf0, 0x11, 0x00


	//----- nvinfo : EIATTR_KPARAM_INFO
	.align		4
.L_89:
        /*0038*/ 	.byte	0x04, 0x17
        /*003a*/ 	.short	(.L_91 - .L_90)
.L_90:
        /*003c*/ 	.word	0x00000000
        /*0040*/ 	.short	0x0002
        /*0042*/ 	.short	0x0010
        /*0044*/ 	.byte	0x00, 0xf5, 0x21, 0x00


	//----- nvinfo : EIATTR_KPARAM_INFO
	.align		4
.L_91:
        /*0048*/ 	.byte	0x04, 0x17
        /*004a*/ 	.short	(.L_93 - .L_92)
.L_92:
        /*004c*/ 	.word	0x00000000
        /*0050*/ 	.short	0x0001
        /*0052*/ 	.short	0x0008
        /*0054*/ 	.byte	0x00, 0xf5, 0x21, 0x00


	//----- nvinfo : EIATTR_KPARAM_INFO
	.align		4
.L_93:
        /*0058*/ 	.byte	0x04, 0x17
        /*005a*/ 	.short	(.L_95 - .L_94)
.L_94:
        /*005c*/ 	.word	0x00000000
        /*0060*/ 	.short	0x0000
        /*0062*/ 	.short	0x0000
        /*0064*/ 	.byte	0x00, 0xf5, 0x21, 0x00


	//----- nvinfo : EIATTR_SPARSE_MMA_MASK
	.align		4
.L_95:
        /*0068*/ 	.byte	0x03, 0x50
        /*006a*/ 	.short	0x0000


	//----- nvinfo : EIATTR_MAXREG_COUNT
	.align		4
        /*006c*/ 	.byte	0x03, 0x1b
        /*006e*/ 	.short	0x00ff


	//----- nvinfo : EIATTR_MERCURY_ISA_VERSION
	.align		4
        /*0070*/ 	.byte	0x03, 0x5f
        /*0072*/ 	.short	0x0101


	//----- nvinfo : EIATTR_VRC_CTA_INIT_COUNT
	.align		4
        /*0074*/ 	.byte	0x02, 0x4a
	.zero		1
	.zero		1


	//----- nvinfo : EIATTR_EXIT_INSTR_OFFSETS
	.align		4
        /*0078*/ 	.byte	0x04, 0x1c
        /*007a*/ 	.short	(.L_97 - .L_96)


	//   ....[0]....
.L_96:
        /*007c*/ 	.word	0x00000070


	//   ....[1]....
        /*0080*/ 	.word	0x00000e00


	//----- nvinfo : EIATTR_CBANK_PARAM_SIZE
	.align		4
.L_97:
        /*0084*/ 	.byte	0x03, 0x19
        /*0086*/ 	.short	0x0024


	//----- nvinfo : EIATTR_PARAM_CBANK
	.align		4
        /*0088*/ 	.byte	0x04, 0x0a
        /*008a*/ 	.short	(.L_99 - .L_98)
	.align		4
.L_98:
        /*008c*/ 	.word	index@(.nv.constant0._Z24assign_clusters_fallbackPKfS0_Piiii)
        /*0090*/ 	.short	0x0380
        /*0092*/ 	.short	0x0024


	//----- nvinfo : EIATTR_SW_WAR
	.align		4
.L_99:
        /*0094*/ 	.byte	0x04, 0x36
        /*0096*/ 	.short	(.L_101 - .L_100)
.L_100:
        /*0098*/ 	.word	0x00000008
.L_101:


//--------------------- .nv.callgraph             --------------------------
	.section	.nv.callgraph,"",@"SHT_CUDA_CALLGRAPH"
	.align	4
	.sectionentsize	8
	.align		4
        /*0000*/ 	.word	0x00000000
	.align		4
        /*0004*/ 	.word	0xffffffff
	.align		4
        /*0008*/ 	.word	0x00000000
	.align		4
        /*000c*/ 	.word	0xfffffffe
	.align		4
        /*0010*/ 	.word	0x00000000
	.align		4
        /*0014*/ 	.word	0xfffffffd
	.align		4
        /*0018*/ 	.word	0x00000000
	.align		4
        /*001c*/ 	.word	0xfffffffc


//--------------------- .text._Z24assign_clusters_templateILi3EEvPKfPfPiii --------------------------
	.section	.text._Z24assign_clusters_templateILi3EEvPKfPfPiii,"ax",@progbits
	.align	128
        .global         _Z24assign_clusters_templateILi3EEvPKfPfPiii
        .type           _Z24assign_clusters_templateILi3EEvPKfPfPiii,@function
        .size           _Z24assign_clusters_templateILi3EEvPKfPfPiii,(.L_x_32 - _Z24assign_clusters_templateILi3EEvPKfPfPiii)
        .other          _Z24assign_clusters_templateILi3EEvPKfPfPiii,@"STO_CUDA_ENTRY STV_DEFAULT"
_Z24assign_clusters_templateILi3EEvPKfPfPiii:
.text._Z24assign_clusters_templateILi3EEvPKfPfPiii:
[----:B------:R-:W-:Y:S01]  /*0000*/  LDC R1, c[0x0][0x37c] ;  /* 0x0000df00ff017b82 */ /* 0x000fe20000000800 */
[----:B------:R-:W0:Y:S07]  /*0010*/  S2R R3, SR_TID.X ;  /* 0x0000000000037919 */ /* 0x000e2e0000002100 */
[----:B------:R-:W0:Y:S01]  /*0020*/  S2UR UR4, SR_CTAID.X ;  /* 0x00000000000479c3 */ /* 0x000e220000002500 */
[----:B------:R-:W1:Y:S07]  /*0030*/  LDCU UR5, c[0x0][0x398] ;  /* 0x00007300ff0577ac */ /* 0x000e6e0008000800 */
[----:B------:R-:W0:Y:S02]  /*0040*/  LDC R6, c[0x0][0x360] ;  /* 0x0000d800ff067b82 */ /* 0x000e240000000800 */
[----:B0-----:R-:W-:-:S05]  /*0050*/  IMAD R6, R6, UR4, R3 ;  /* 0x0000000406067c24 */ /* 0x001fca000f8e0203 */
[----:B-1----:R-:W-:-:S13]  /*0060*/  ISETP.GE.AND P0, PT, R6, UR5, PT ;  /* 0x0000000506007c0c */ /* 0x002fda000bf06270 */
[----:B------:R-:W-:Y:S05]  /*0070*/  @P0 EXIT ;  /* 0x000000000000094d */ /* 0x000fea0003800000 */
[----:B------:R-:W0:Y:S01]  /*0080*/  LDCU UR6, c[0x0][0x39c] ;  /* 0x00007380ff0677ac */ /* 0x000e220008000800 */
[----:B------:R-:W-:Y:S01]  /*0090*/  MOV R8, 0xffffffff ;  /* 0xffffffff00087802 */ /* 0x000fe20000000f00 */
[----:B------:R-:W1:Y:S01]  /*00a0*/  LDCU.64 UR10, c[0x0][0x358] ;  /* 0x00006b00ff0a77ac */ /* 0x000e620008000a00 */
[----:B0-----:R-:W-:-:S09]  /*00b0*/  UISETP.GE.AND UP0, UPT, UR6, 0x1, UPT ;  /* 0x000000010600788c */ /* 0x001fd2000bf06270 */
[----:B-1----:R-:W-:Y:S05]  /*00c0*/  BRA.U !UP0, `(.L_x_0) ;  /* 0x0000000908087547 */ /* 0x002fea000b800000 */
[----:B------:R-:W0:Y:S01]  /*00d0*/  LDC.64 R2, c[0x0][0x380] ;  /* 0x0000e000ff027b82 */ /* 0x000e220000000a00 */
[----:B------:R-:W-:Y:S01]  /*00e0*/  UISETP.GE.U32.AND UP1, UPT, UR6, 0x4, UPT ;  /* 0x000000040600788c */ /* 0x000fe2000bf26070 */
[----:B------:R-:W-:Y:S01]  /*00f0*/  LEA R5, R6, R6, 0x1 ;  /* 0x0000000606057211 */ /* 0x000fe200078e08ff */
[----:B------:R-:W-:Y:S01]  /*0100*/  HFMA2 R7, -RZ, RZ, 0, 0 ;  /* 0x00000000ff077431 */ /* 0x000fe200000001ff */
[----:B------:R-:W-:Y:S01]  /*0110*/  ULOP3.LUT UR7, UR6, 0x3, URZ, 0xc0, !UPT ;  /* 0x0000000306077892 */ /* 0x000fe2000f8ec0ff */
[----:B------:R-:W-:Y:S02]  /*0120*/  MOV R9, 0x7f7fffff ;  /* 0x7f7fffff00097802 */ /* 0x000fe40000000f00 */
[----:B------:R-:W-:Y:S01]  /*0130*/  MOV R8, 0xffffffff ;  /* 0xffffffff00087802 */ /* 0x000fe20000000f00 */
[----:B------:R-:W-:Y:S01]  /*0140*/  UISETP.NE.AND UP0, UPT, UR7, URZ, UPT ;  /* 0x000000ff0700728c */ /* 0x000fe2000bf05270 */
[----:B0-----:R-:W-:Y:S01]  /*0150*/  IMAD.WIDE R2, R5, 0x4, R2 ;  /* 0x0000000405027825 */ /* 0x001fe200078e0202 */
[----:B------:R-:W-:Y:S09]  /*0160*/  BRA.U !UP1, `(.L_x_1) ;  /* 0x0000000509087547 */ /* 0x000ff2000b800000 */
[----:B------:R0:W5:Y:S01]  /*0170*/  LDG.E R11, desc[UR10][R2.64] ;  /* 0x0000000a020b7981 */ /* 0x000162000c1e1900 */
[----:B------:R-:W1:Y:S03]  /*0180*/  LDCU.64 UR4, c[0x0][0x388] ;  /* 0x00007100ff0477ac */ /* 0x000e660008000a00 */
[----:B------:R0:W5:Y:S04]  /*0190*/  LDG.E R12, desc[UR10][R2.64+0x4] ;  /* 0x0000040a020c7981 */ /* 0x000168000c1e1900 */
[----:B------:R0:W5:Y:S01]  /*01a0*/  LDG.E R13, desc[UR10][R2.64+0x8] ;  /* 0x0000080a020d7981 */ /* 0x000162000c1e1900 */
[----:B------:R-:W-:Y:S01]  /*01b0*/  ULOP3.LUT UR8, UR6, 0x7ffffffc, URZ, 0xc0, !UPT ;  /* 0x7ffffffc06087892 */ /* 0x000fe2000f8ec0ff */
[----:B------:R-:W-:-:S02]  /*01c0*/  MOV R9, 0x7f7fffff ;  /* 0x7f7fffff00097802 */ /* 0x000fc40000000f00 */
[----:B------:R-:W-:Y:S02]  /*01d0*/  MOV R8, 0xffffffff ;  /* 0xffffffff00087802 */ /* 0x000fe40000000f00 */
[----:B------:R-:W-:Y:S02]  /*01e0*/  MOV R10, RZ ;  /* 0x000000ff000a7202 */ /* 0x000fe40000000f00 */
[----:B------:R-:W-:Y:S01]  /*01f0*/  MOV R7, UR8 ;  /* 0x0000000800077c02 */ /* 0x000fe20008000f00 */
[----:B-1----:R-:W-:-:S04]  /*0200*/  UIADD3 UR4, UP1, UPT, UR4, 0x18, URZ ;  /* 0x0000001804047890 */ /* 0x002fc8000ff3e0ff */
[----:B------:R-:W-:Y:S02]  /*0210*/  UIADD3.X UR5, UPT, UPT, URZ, UR5, URZ, UP1, !UPT ;  /* 0x00000005ff057290 */ /* 0x000fe40008ffe4ff */
[----:B------:R-:W-:-:S04]  /*0220*/  MOV R4, UR4 ;  /* 0x0000000400047c02 */ /* 0x000fc80008000f00 */
[----:B0-----:R-:W-:-:S07]  /*0230*/  MOV R5, UR5 ;  /* 0x0000000500057c02 */ /* 0x001fce0008000f00 */
.L_x_2:
[----:B------:R-:W2:Y:S04]  /*0240*/  LDG.E R0, desc[UR10][R4.64+-0x18] ;  /* 0xffffe80a04007981 */ /* 0x000ea8000c1e1900 */
[----:B------:R-:W3:Y:S04]  /*0250*/  LDG.E R21, desc[UR10][R4.64+-0x14] ;  /* 0xffffec0a04157981 */ /* 0x000ee8000c1e1900 */
[----:B------:R-:W4:Y:S04]  /*0260*/  LDG.E R28, desc[UR10][R4.64+-0xc] ;  /* 0xfffff40a041c7981 */ /* 0x000f28000c1e1900 */
        /* <DEDUP_REMOVED lines=8> */
[----:B------:R-:W4:Y:S01]  /*02f0*/  LDG.E R16, desc[UR10][R4.64+0x14] ;  /* 0x0000140a04107981 */ /* 0x000f22000c1e1900 */
[----:B--2--5:R-:W-:Y:S01]  /*0300*/  FADD R0, R11, -R0 ;  /* 0x800000000b007221 */ /* 0x024fe20000000000 */
[----:B---3--:R-:W-:-:S03]  /*0310*/  FADD R24, R12, -R21 ;  /* 0x800000150c187221 */ /* 0x008fc60000000000 */
[----:B------:R-:W-:Y:S01]  /*0320*/  FFMA R21, R0, R0, RZ ;  /* 0x0000000000157223 */ /* 0x000fe200000000ff */
[----:B----4-:R-:W-:-:S03]  /*0330*/  FADD R0, R11, -R28 ;  /* 0x8000001c0b007221 */ /* 0x010fc60000000000 */
[----:B------:R-:W-:Y:S01]  /*0340*/  FFMA R21, R24, R24, R21 ;  /* 0x0000001818157223 */ /* 0x000fe20000000015 */
[----:B------:R-:W-:Y:S01]  /*0350*/  FADD R26, R13, -R26 ;  /* 0x8000001a0d1a7221 */ /* 0x000fe20000000000 */
[----:B------:R-:W-:Y:S01]  /*0360*/  FFMA R0, R0, R0, RZ ;  /* 0x0000000000007223 */ /* 0x000fe200000000ff */
[----:B------:R-:W-:Y:S02]  /*0370*/  FADD R19, R12, -R19 ;  /* 0x800000130c137221 */ /* 0x000fe40000000000 */
[----:B------:R-:W-:Y:S02]  /*0380*/  FFMA R26, R26, R26, R21 ;  /* 0x0000001a1a1a7223 */ /* 0x000fe40000000015 */
[----:B------:R-:W-:Y:S01]  /*0390*/  FFMA R19, R19, R19, R0 ;  /* 0x0000001313137223 */ /* 0x000fe20000000000 */
[----:B------:R-:W-:Y:S02]  /*03a0*/  FADD R0, R11, -R22 ;  /* 0x800000160b007221 */ /* 0x000fe40000000000 */
[----:B------:R-:W-:Y:S01]  /*03b0*/  FSETP.GEU.AND P1, PT, R26, R9, PT ;  /* 0x000000091a00720b */ /* 0x000fe20003f2e000 */
[----:B------:R-:W-:Y:S01]  /*03c0*/  FADD R20, R13, -R20 ;  /* 0x800000140d147221 */ /* 0x000fe20000000000 */
[----:B------:R-:W-:-:S02]  /*03d0*/  FFMA R0, R0, R0, RZ ;  /* 0x0000000000007223 */ /* 0x000fc400000000ff */
[----:B------:R-:W-:Y:S01]  /*03e0*/  FSEL R9, R26, R9, !P1 ;  /* 0x000000091a097208 */ /* 0x000fe20004800000 */
[----:B------:R-:W-:Y:S01]  /*03f0*/  FADD R17, R12, -R17 ;  /* 0x800000110c117221 */ /* 0x000fe20000000000 */
[----:B------:R-:W-:Y:S01]  /*0400*/  FFMA R20, R20, R20, R19 ;  /* 0x0000001414147223 */ /* 0x000fe20000000013 */
[----:B------:R-:W-:Y:S02]  /*0410*/  SEL R8, R10, R8, !P1 ;  /* 0x000000080a087207 */ /* 0x000fe40004800000 */
[----:B------:R-:W-:Y:S01]  /*0420*/  FFMA R17, R17, R17, R0 ;  /* 0x0000001111117223 */ /* 0x000fe20000000000 */
[----:B------:R-:W-:Y:S01]  /*0430*/  FADD R0, R11, -R18 ;  /* 0x800000120b007221 */ /* 0x000fe20000000000 */
[-C--:B------:R-:W-:Y:S01]  /*0440*/  FSETP.GEU.AND P2, PT, R20, R9.reuse, PT ;  /* 0x000000091400720b */ /* 0x080fe20003f4e000 */
[----:B------:R-:W-:Y:S02]  /*0450*/  FADD R14, R13, -R14 ;  /* 0x8000000e0d0e7221 */ /* 0x000fe40000000000 */
[----:B------:R-:W-:Y:S01]  /*0460*/  FFMA R0, R0, R0, RZ ;  /* 0x0000000000007223 */ /* 0x000fe200000000ff */
[----:B------:R-:W-:Y:S01]  /*0470*/  FSEL R9, R20, R9, !P2 ;  /* 0x0000000914097208 */ /* 0x000fe20005000000 */
[----:B------:R-:W-:Y:S01]  /*0480*/  FADD R15, R12, -R15 ;  /* 0x8000000f0c0f7221 */ /* 0x000fe20000000000 */
[----:B------:R-:W-:-:S03]  /*0490*/  FFMA R14, R14, R14, R17 ;  /* 0x0000000e0e0e7223 */ /* 0x000fc60000000011 */
[----:B------:R-:W-:Y:S01]  /*04a0*/  FFMA R0, R15, R15, R0 ;  /* 0x0000000f0f007223 */ /* 0x000fe20000000000 */
[----:B------:R-:W-:Y:S01]  /*04b0*/  FADD R15, R13, -R16 ;  /* 0x800000100d0f7221 */ /* 0x000fe20000000000 */
[----:B------:R-:W-:Y:S02]  /*04c0*/  FSETP.GEU.AND P3, PT, R14, R9, PT ;  /* 0x000000090e00720b */ /* 0x000fe40003f6e000 */
[----:B------:R-:W-:Y:S01]  /*04d0*/  @!P2 IADD3 R8, PT, PT, R10, 0x1, RZ ;  /* 0x000000010a08a810 */ /* 0x000fe20007ffe0ff */
[----:B------:R-:W-:Y:S01]  /*04e0*/  FFMA R0, R15, R15, R0 ;  /* 0x0000000f0f007223 */ /* 0x000fe20000000000 */
[----:B------:R-:W-:Y:S02]  /*04f0*/  FSEL R9, R14, R9, !P3 ;  /* 0x000000090e097208 */ /* 0x000fe40005800000 */
[----:B------:R-:W-:Y:S02]  /*0500*/  IADD3 R4, P2, PT, R4, 0x30, RZ ;  /* 0x0000003004047810 */ /* 0x000fe40007f5e0ff */
[----:B------:R-:W-:-:S02]  /*0510*/  FSETP.GEU.AND P0, PT, R0, R9, PT ;  /* 0x000000090000720b */ /* 0x000fc40003f0e000 */
[----:B------:R-:W-:Y:S02]  /*0520*/  IADD3.X R5, PT, PT, RZ, R5, RZ, P2, !PT ;  /* 0x00000005ff057210 */ /* 0x000fe400017fe4ff */
[----:B------:R-:W-:Y:S02]  /*0530*/  FSEL R9, R0, R9, !P0 ;  /* 0x0000000900097208 */ /* 0x000fe40004000000 */
[----:B------:R-:W-:-:S07]  /*0540*/  @!P3 IADD3 R8, PT, PT, R10, 0x2, RZ ;  /* 0x000000020a08b810 */ /* 0x000fce0007ffe0ff */
[C---:B------:R-:W-:Y:S02]  /*0550*/  @!P0 IADD3 R8, PT, PT, R10.reuse, 0x3, RZ ;  /* 0x000000030a088810 */ /* 0x040fe40007ffe0ff */
[----:B------:R-:W-:-:S04]  /*0560*/  IADD3 R10, PT, PT, R10, 0x4, RZ ;  /* 0x000000040a0a7810 */ /* 0x000fc80007ffe0ff */
[----:B------:R-:W-:-:S13]  /*0570*/  ISETP.NE.AND P1, PT, R10, R7, PT ;  /* 0x000000070a00720c */ /* 0x000fda0003f25270 */
[----:B------:R-:W-:Y:S05]  /*0580*/  @P1 BRA `(.L_x_2) ;  /* 0xfffffffc002c1947 */ /* 0x000fea000383ffff */
.L_x_1:
[----:B------:R-:W-:Y:S05]  /*0590*/  BRA.U !UP0, `(.L_x_0) ;  /* 0x0000000108d47547 */ /* 0x000fea000b800000 */
[----:B------:R-:W-:Y:S02]  /*05a0*/  UISETP.NE.AND UP0, UPT, UR7, 0x1, UPT ;  /* 0x000000010700788c */ /* 0x000fe4000bf05270 */
[----:B------:R-:W-:-:S04]  /*05b0*/  ULOP3.LUT UR4, UR6, 0x1, URZ, 0xc0, !UPT ;  /* 0x0000000106047892 */ /* 0x000fc8000f8ec0ff */
[----:B------:R-:W-:-:S03]  /*05c0*/  UISETP.NE.U32.AND UP1, UPT, UR4, 0x1, UPT ;  /* 0x000000010400788c */ /* 0x000fc6000bf25070 */
[----:B------:R-:W-:Y:S08]  /*05d0*/  BRA.U !UP0, `(.L_x_3) ;  /* 0x00000001087c7547 */ /* 0x000ff0000b800000 */
[----:B------:R-:W0:Y:S01]  /*05e0*/  LDC.64 R4, c[0x0][0x388] ;  /* 0x0000e200ff047b82 */ /* 0x000e220000000a00 */
[----:B------:R-:W-:Y:S01]  /*05f0*/  LEA R11, R7, R7, 0x1 ;  /* 0x00000007070b7211 */ /* 0x000fe200078e08ff */
[----:B------:R-:W2:Y:S04]  /*0600*/  LDG.E R10, desc[UR10][R2.64] ;  /* 0x0000000a020a7981 */ /* 0x000ea8000c1e1900 */
[----:B------:R-:W3:Y:S04]  /*0610*/  LDG.E R12, desc[UR10][R2.64+0x4] ;  /* 0x0000040a020c7981 */ /* 0x000ee8000c1e1900 */
[----:B------:R-:W4:Y:S01]  /*0620*/  LDG.E R14, desc[UR10][R2.64+0x8] ;  /* 0x0000080a020e7981 */ /* 0x000f22000c1e1900 */
[----:B0-----:R-:W-:-:S05]  /*0630*/  IMAD.WIDE.U32 R4, R11, 0x4, R4 ;  /* 0x000000040b047825 */ /* 0x001fca00078e0004 */
[----:B------:R-:W2:Y:S04]  /*0640*/  LDG.E R11, desc[UR10][R4.64] ;  /* 0x0000000a040b7981 */ /* 0x000ea8000c1e1900 */
[----:B------:R-:W3:Y:S04]  /*0650*/  LDG.E R13, desc[UR10][R4.64+0x4] ;  /* 0x0000040a040d7981 */ /* 0x000ee8000c1e1900 */
[----:B------:R-:W4:Y:S04]  /*0660*/  LDG.E R15, desc[UR10][R4.64+0x8] ;  /* 0x0000080a040f7981 */ /* 0x000f28000c1e1900 */
[----:B------:R-:W5:Y:S04]  /*0670*/  LDG.E R17, desc[UR10][R4.64+0xc] ;  /* 0x00000c0a04117981 */ /* 0x000f68000c1e1900 */
[----:B------:R-:W5:Y:S04]  /*0680*/  LDG.E R19, desc[UR10][R4.64+0x10] ;  /* 0x0000100a04137981 */ /* 0x000f68000c1e1900 */
[----:B------:R-:W5:Y:S01]  /*0690*/  LDG.E R21, desc[UR10][R4.64+0x14] ;  /* 0x0000140a04157981 */ /* 0x000f62000c1e1900 */
[----:B--2---:R-:W-:Y:S01]  /*06a0*/  FADD R0, R10, -R11 ;  /* 0x8000000b0a007221 */ /* 0x004fe20000000000 */
[----:B---3--:R-:W-:-:S03]  /*06b0*/  FADD R13, R12, -R13 ;  /* 0x8000000d0c0d7221 */ /* 0x008fc60000000000 */
[----:B------:R-:W-:Y:S01]  /*06c0*/  FFMA R0, R0, R0, RZ ;  /* 0x0000000000007223 */ /* 0x000fe200000000ff */
[----:B----4-:R-:W-:-:S03]  /*06d0*/  FADD R16, R14, -R15 ;  /* 0x8000000f0e107221 */ /* 0x010fc60000000000 */
[----:B------:R-:W-:Y:S01]  /*06e0*/  FFMA R13, R13, R13, R0 ;  /* 0x0000000d0d0d7223 */ /* 0x000fe20000000000 */
[----:B-----5:R-:W-:-:S03]  /*06f0*/  FADD R0, R10, -R17 ;  /* 0x800000110a007221 */ /* 0x020fc60000000000 */
[----:B------:R-:W-:Y:S01]  /*0700*/  FFMA R16, R16, R16, R13 ;  /* 0x0000001010107223 */ /* 0x000fe2000000000d */
[----:B------:R-:W-:Y:S01]  /*0710*/  FADD R19, R12, -R19 ;  /* 0x800000130c137221 */ /* 0x000fe20000000000 */
[----:B------:R-:W-:-:S03]  /*0720*/  FFMA R0, R0, R0, RZ ;  /* 0x0000000000007223 */ /* 0x000fc600000000ff */
[----:B------:R-:W-:Y:S01]  /*0730*/  FSETP.GEU.AND P0, PT, R16, R9, PT ;  /* 0x000000091000720b */ /* 0x000fe20003f0e000 */
[----:B------:R-:W-:Y:S01]  /*0740*/  FADD R21, R14, -R21 ;  /* 0x800000150e157221 */ /* 0x000fe20000000000 */
[----:B------:R-:W-:Y:S02]  /*0750*/  FFMA R0, R19, R19, R0 ;  /* 0x0000001313007223 */ /* 0x000fe40000000000 */
[----:B------:R-:W-:Y:S02]  /*0760*/  FSEL R9, R16, R9, !P0 ;  /* 0x0000000910097208 */ /* 0x000fe40004000000 */
[----:B------:R-:W-:-:S05]  /*0770*/  FFMA R0, R21, R21, R0 ;  /* 0x0000001515007223 */ /* 0x000fca0000000000 */
[CC--:B------:R-:W-:Y:S02]  /*0780*/  FSETP.GEU.AND P1, PT, R0.reuse, R9.reuse, PT ;  /* 0x000000090000720b */ /* 0x0c0fe40003f2e000 */
[----:B------:R-:W-:Y:S02]  /*0790*/  SEL R8, R7, R8, !P0 ;  /* 0x0000000807087207 */ /* 0x000fe40004000000 */
[----:B------:R-:W-:-:S09]  /*07a0*/  FSEL R9, R0, R9, !P1 ;  /* 0x0000000900097208 */ /* 0x000fd20004800000 */
[C---:B------:R-:W-:Y:S02]  /*07b0*/  @!P1 IADD3 R8, PT, PT, R7.reuse, 0x1, RZ ;  /* 0x0000000107089810 */ /* 0x040fe40007ffe0ff */
[----:B------:R-:W-:-:S07]  /*07c0*/  IADD3 R7, PT, PT, R7, 0x2, RZ ;  /* 0x0000000207077810 */ /* 0x000fce0007ffe0ff */
.L_x_3:
[----:B------:R-:W-:Y:S05]  /*07d0*/  BRA.U UP1, `(.L_x_0) ;  /* 0x0000000101447547 */ /* 0x000fea000b800000 */
[----:B------:R-:W0:Y:S01]  /*07e0*/  LDC.64 R4, c[0x0][0x388] ;  /* 0x0000e200ff047b82 */ /* 0x000e220000000a00 */
[----:B------:R-:W-:Y:S01]  /*07f0*/  LEA R11, R7, R7, 0x1 ;  /* 0x00000007070b7211 */ /* 0x000fe200078e08ff */
[----:B------:R-:W2:Y:S04]  /*0800*/  LDG.E R13, desc[UR10][R2.64+0x4] ;  /* 0x0000040a020d7981 */ /* 0x000ea8000c1e1900 */
[----:B------:R-:W3:Y:S01]  /*0810*/  LDG.E R15, desc[UR10][R2.64+0x8] ;  /* 0x0000080a020f7981 */ /* 0x000ee2000c1e1900 */
[----:B0-----:R-:W-:-:S03]  /*0820*/  IMAD.WIDE.U32 R4, R11, 0x4, R4 ;  /* 0x000000040b047825 */ /* 0x001fc600078e0004 */
[----:B------:R-:W4:Y:S04]  /*0830*/  LDG.E R11, desc[UR10][R2.64] ;  /* 0x0000000a020b7981 */ /* 0x000f28000c1e1900 */
[----:B------:R-:W4:Y:S04]  /*0840*/  LDG.E R0, desc[UR10][R4.64] ;  /* 0x0000000a04007981 */ /* 0x000f28000c1e1900 */
[----:B------:R-:W2:Y:S04]  /*0850*/  LDG.E R10, desc[UR10][R4.64+0x4] ;  /* 0x0000040a040a7981 */ /* 0x000ea8000c1e1900 */
[----:B------:R-:W3:Y:S01]  /*0860*/  LDG.E R12, desc[UR10][R4.64+0x8] ;  /* 0x0000080a040c7981 */ /* 0x000ee2000c1e1900 */
[----:B----4-:R-:W-:Y:S01]  /*0870*/  FADD R0, R11, -R0 ;  /* 0x800000000b007221 */ /* 0x010fe20000000000 */
[----:B--2---:R-:W-:-:S03]  /*0880*/  FADD R11, R13, -R10 ;  /* 0x8000000a0d0b7221 */ /* 0x004fc60000000000 */
[----:B------:R-:W-:Y:S01]  /*0890*/  FFMA R0, R0, R0, RZ ;  /* 0x0000000000007223 */ /* 0x000fe200000000ff */
[----:B---3--:R-:W-:-:S03]  /*08a0*/  FADD R13, R15, -R12 ;  /* 0x8000000c0f0d7221 */ /* 0x008fc60000000000 */
[----:B------:R-:W-:-:S04]  /*08b0*/  FFMA R0, R11, R11, R0 ;  /* 0x0000000b0b007223 */ /* 0x000fc80000000000 */
[----:B------:R-:W-:-:S05]  /*08c0*/  FFMA R0, R13, R13, R0 ;  /* 0x0000000d0d007223 */ /* 0x000fca0000000000 */
[----:B------:R-:W-:-:S04]  /*08d0*/  FSETP.GEU.AND P0, PT, R0, R9, PT ;  /* 0x000000090000720b */ /* 0x000fc80003f0e000 */
[----:B------:R-:W-:-:S09]  /*08e0*/  SEL R8, R7, R8, !P0 ;  /* 0x0000000807087207 */ /* 0x000fd20004000000 */
.L_x_0:
[----:B------:R-:W0:Y:S02]  /*08f0*/  LDC.64 R2, c[0x0][0x390] ;  /* 0x0000e400ff027b82 */ /* 0x000e240000000a00 */
[----:B0-----:R-:W-:-:S05]  /*0900*/  IMAD.WIDE R6, R6, 0x4, R2 ;  /* 0x0000000406067825 */ /* 0x001fca00078e0202 */
[----:B------:R-:W-:Y:S01]  /*0910*/  STG.E desc[UR10][R6.64], R8 ;  /* 0x0000000806007986 */ /* 0x000fe2000c10190a */
[----:B------:R-:W-:Y:S05]  /*0920*/  EXIT ;  /* 0x000000000000794d */ /* 0x000fea0003800000 */
.L_x_4:
[----:B------:R-:W-:-:S00]  /*0930*/  BRA `(.L_x_4) ;  /* 0xfffffffc00fc7947 */ /* 0x000fc0000383ffff */
[----:B------:R-:W-:-:S00]  /*0940*/  NOP ;  /* 0x0000000000007918 */ /* 0x000fc00000000000 */
        /* <DEDUP_REMOVED lines=11> */
.L_x_32:


//--------------------- .text._Z24assign_clusters_templateILi2EEvPKfPfPiii --------------------------
	.section	.text._Z24assign_clusters_templateILi2EEvPKfPfPiii,"ax",@progbits
	.align	128
        .global         _Z24assign_clusters_templateILi2EEvPKfPfPiii
        .type           _Z24assign_clusters_templateILi2EEvPKfPfPiii,@function
        .size           _Z24assign_clusters_templateILi2EEvPKfPfPiii,(.L_x_33 - _Z24assign_clusters_templateILi2EEvPKfPfPiii)
        .other          _Z24assign_clusters_templateILi2EEvPKfPfPiii,@"STO_CUDA_ENTRY STV_DEFAULT"
_Z24assign_clusters_templateILi2EEvPKfPfPiii:
.text._Z24assign_clusters_templateILi2EEvPKfPfPiii:
        /* <DEDUP_REMOVED lines=15> */
[----:B------:R-:W-:Y:S01]  /*00f0*/  SHF.L.U32 R5, R6, 0x1, RZ ;  /* 0x0000000106057819 */ /* 0x000fe200000006ff */
        /* <DEDUP_REMOVED lines=9> */
[----:B------:R0:W5:Y:S01]  /*0190*/  LDG.E R12, desc[UR10][R2.64+0x4] ;  /* 0x0000040a020c7981 */ /* 0x000162000c1e1900 */
[----:B------:R-:W-:Y:S01]  /*01a0*/  ULOP3.LUT UR8, UR6, 0x7ffffff8, URZ, 0xc0, !UPT ;  /* 0x7ffffff806087892 */ /* 0x000fe2000f8ec0ff */
[----:B------:R-:W-:Y:S02]  /*01b0*/  MOV R9, 0x7f7fffff ;  /* 0x7f7fffff00097802 */ /* 0x000fe40000000f00 */
[----:B------:R-:W-:Y:S02]  /*01c0*/  MOV R8, 0xffffffff ;  /* 0xffffffff00087802 */ /* 0x000fe40000000f00 */
[----:B------:R-:W-:-:S02]  /*01d0*/  MOV R10, RZ ;  /* 0x000000ff000a7202 */ /* 0x000fc40000000f00 */
[----:B------:R-:W-:Y:S01]  /*01e0*/  MOV R7, UR8 ;  /* 0x0000000800077c02 */ /* 0x000fe20008000f00 */
[----:B-1----:R-:W-:-:S04]  /*01f0*/  UIADD3 UR4, UP1, UPT, UR4, 0x20, URZ ;  /* 0x0000002004047890 */ /* 0x002fc8000ff3e0ff */
[----:B------:R-:W-:Y:S02]  /*0200*/  UIADD3.X UR5, UPT, UPT, URZ, UR5, URZ, UP1, !UPT ;  /* 0x00000005ff057290 */ /* 0x000fe40008ffe4ff */
[----:B------:R-:W-:-:S04]  /*0210*/  MOV R4, UR4 ;  /* 0x0000000400047c02 */ /* 0x000fc80008000f00 */
[----:B0-----:R-:W-:-:S07]  /*0220*/  MOV R5, UR5 ;  /* 0x0000000500057c02 */ /* 0x001fce0008000f00 */
.L_x_7:
        /* <DEDUP_REMOVED lines=14> */
[----:B--2--5:R-:W-:-:S03]  /*0310*/  FADD R15, R12, -R13 ;  /* 0x8000000d0c0f7221 */ /* 0x024fc60000000000 */
[----:B------:R-:W2:Y:S01]  /*0320*/  LDG.E R13, desc[UR10][R4.64+0x14] ;  /* 0x0000140a040d7981 */ /* 0x000ea2000c1e1900 */
[----:B---3--:R-:W-:-:S04]  /*0330*/  FADD R0, R11, -R0 ;  /* 0x800000000b007221 */ /* 0x008fc80000000000 */
[----:B------:R-:W-:-:S04]  /*0340*/  FFMA R28, R0, R0, RZ ;  /* 0x00000000001c7223 */ /* 0x000fc800000000ff */
[----:B------:R-:W-:Y:S02]  /*0350*/  FFMA R28, R15, R15, R28 ;  /* 0x0000000f0f1c7223 */ /* 0x000fe4000000001c */
[----:B------:R0:W3:Y:S01]  /*0360*/  LDG.E R15, desc[UR10][R4.64+0x1c] ;  /* 0x00001c0a040f7981 */ /* 0x0000e2000c1e1900 */
[C---:B----4-:R-:W-:Y:S01]  /*0370*/  FADD R0, R11.reuse, -R26 ;  /* 0x8000001a0b007221 */ /* 0x050fe20000000000 */
[----:B------:R-:W-:Y:S01]  /*0380*/  FADD R26, R12, -R25 ;  /* 0x800000190c1a7221 */ /* 0x000fe20000000000 */
[-C--:B------:R-:W-:Y:S02]  /*0390*/  FSETP.GEU.AND P4, PT, R28, R9.reuse, PT ;  /* 0x000000091c00720b */ /* 0x080fe40003f8e000 */
[----:B------:R-:W-:Y:S01]  /*03a0*/  FFMA R25, R0, R0, RZ ;  /* 0x0000000000197223 */ /* 0x000fe200000000ff */
[----:B------:R-:W-:Y:S01]  /*03b0*/  FADD R0, R11, -R24 ;  /* 0x800000180b007221 */ /* 0x000fe20000000000 */
[----:B------:R-:W-:Y:S02]  /*03c0*/  FSEL R28, R28, R9, !P4 ;  /* 0x000000091c1c7208 */ /* 0x000fe40006000000 */
[----:B------:R-:W-:Y:S01]  /*03d0*/  FFMA R25, R26, R26, R25 ;  /* 0x0000001a1a197223 */ /* 0x000fe20000000019 */
[----:B------:R-:W-:Y:S01]  /*03e0*/  FADD R23, R12, -R23 ;  /* 0x800000170c177221 */ /* 0x000fe20000000000 */
[----:B------:R-:W-:-:S03]  /*03f0*/  FFMA R0, R0, R0, RZ ;  /* 0x0000000000007223 */ /* 0x000fc600000000ff */
[-C--:B------:R-:W-:Y:S01]  /*0400*/  FSETP.GEU.AND P5, PT, R25, R28.reuse, PT ;  /* 0x0000001c1900720b */ /* 0x080fe20003fae000 */
[----:B------:R-:W-:Y:S01]  /*0410*/  FFMA R24, R23, R23, R0 ;  /* 0x0000001717187223 */ /* 0x000fe20000000000 */
[----:B------:R-:W-:Y:S02]  /*0420*/  FADD R0, R11, -R22 ;  /* 0x800000160b007221 */ /* 0x000fe40000000000 */
[----:B------:R-:W-:Y:S01]  /*0430*/  FSEL R25, R25, R28, !P5 ;  /* 0x0000001c19197208 */ /* 0x000fe20006800000 */
[----:B------:R-:W-:Y:S01]  /*0440*/  FADD R22, R12, -R21 ;  /* 0x800000150c167221 */ /* 0x000fe20000000000 */
[----:B------:R-:W-:Y:S02]  /*0450*/  FFMA R9, R0, R0, RZ ;  /* 0x0000000000097223 */ /* 0x000fe400000000ff */
[----:B------:R-:W-:Y:S01]  /*0460*/  FSETP.GEU.AND P3, PT, R24, R25, PT ;  /* 0x000000191800720b */ /* 0x000fe20003f6e000 */
[----:B------:R-:W-:Y:S01]  /*0470*/  FADD R0, R11, -R20 ;  /* 0x800000140b007221 */ /* 0x000fe20000000000 */
[----:B------:R-:W-:-:S02]  /*0480*/  FFMA R9, R22, R22, R9 ;  /* 0x0000001616097223 */ /* 0x000fc40000000009 */
[----:B------:R-:W-:Y:S01]  /*0490*/  FSEL R24, R24, R25, !P3 ;  /* 0x0000001918187208 */ /* 0x000fe20005800000 */
[----:B------:R-:W-:Y:S01]  /*04a0*/  FADD R19, R12, -R19 ;  /* 0x800000130c137221 */ /* 0x000fe20000000000 */
[----:B------:R-:W-:Y:S02]  /*04b0*/  FFMA R0, R0, R0, RZ ;  /* 0x0000000000007223 */ /* 0x000fe400000000ff */
[-C--:B------:R-:W-:Y:S02]  /*04c0*/  FSETP.GEU.AND P2, PT, R9, R24.reuse, PT ;  /* 0x000000180900720b */ /* 0x080fe40003f4e000 */
[----:B------:R-:W-:Y:S01]  /*04d0*/  FFMA R20, R19, R19, R0 ;  /* 0x0000001313147223 */ /* 0x000fe20000000000 */
[----:B------:R-:W-:Y:S01]  /*04e0*/  FADD R0, R11, -R18 ;  /* 0x800000120b007221 */ /* 0x000fe20000000000 */
[----:B------:R-:W-:Y:S01]  /*04f0*/  FSEL R9, R9, R24, !P2 ;  /* 0x0000001809097208 */ /* 0x000fe20005000000 */
[----:B------:R-:W-:Y:S02]  /*0500*/  FADD R18, R12, -R17 ;  /* 0x800000110c127221 */ /* 0x000fe40000000000 */
[----:B------:R-:W-:Y:S01]  /*0510*/  FFMA R17, R0, R0, RZ ;  /* 0x0000000000117223 */ /* 0x000fe200000000ff */
[----:B------:R-:W-:Y:S01]  /*0520*/  FSETP.GEU.AND P0, PT, R20, R9, PT ;  /* 0x000000091400720b */ /* 0x000fe20003f0e000 */
[----:B------:R-:W-:-:S02]  /*0530*/  FADD R0, R11, -R14 ;  /* 0x8000000e0b007221 */ /* 0x000fc40000000000 */
[----:B------:R-:W-:Y:S01]  /*0540*/  FFMA R18, R18, R18, R17 ;  /* 0x0000001212127223 */ /* 0x000fe20000000011 */
[----:B------:R-:W-:Y:S01]  /*0550*/  FSEL R9, R20, R9, !P0 ;  /* 0x0000000914097208 */ /* 0x000fe20004000000 */
[----:B------:R-:W-:-:S03]  /*0560*/  FFMA R0, R0, R0, RZ ;  /* 0x0000000000007223 */ /* 0x000fc600000000ff */
[----:B------:R-:W-:-:S04]  /*0570*/  FSETP.GEU.AND P1, PT, R18, R9, PT ;  /* 0x000000091200720b */ /* 0x000fc80003f2e000 */
[----:B------:R-:W-:Y:S02]  /*0580*/  FSEL R9, R18, R9, !P1 ;  /* 0x0000000912097208 */ /* 0x000fe40004800000 */
[C---:B------:R-:W-:Y:S02]  /*0590*/  SEL R8, R10.reuse, R8, !P4 ;  /* 0x000000080a087207 */ /* 0x040fe40006000000 */
[C---:B------:R-:W-:Y:S02]  /*05a0*/  @!P5 IADD3 R8, PT, PT, R10.reuse, 0x1, RZ ;  /* 0x000000010a08d810 */ /* 0x040fe40007ffe0ff */
[C---:B------:R-:W-:Y:S02]  /*05b0*/  @!P3 IADD3 R8, PT, PT, R10.reuse, 0x2, RZ ;  /* 0x000000020a08b810 */ /* 0x040fe40007ffe0ff */
[C---:B------:R-:W-:Y:S02]  /*05c0*/  @!P2 IADD3 R8, PT, PT, R10.reuse, 0x3, RZ ;  /* 0x000000030a08a810 */ /* 0x040fe40007ffe0ff */
[----:B------:R-:W-:-:S02]  /*05d0*/  @!P0 IADD3 R8, PT, PT, R10, 0x4, RZ ;  /* 0x000000040a088810 */ /* 0x000fc40007ffe0ff */
[----:B------:R-:W-:Y:S02]  /*05e0*/  @!P1 IADD3 R8, PT, PT, R10, 0x5, RZ ;  /* 0x000000050a089810 */ /* 0x000fe40007ffe0ff */
[----:B0-----:R-:W-:-:S04]  /*05f0*/  IADD3 R4, P1, PT, R4, 0x40, RZ ;  /* 0x0000004004047810 */ /* 0x001fc80007f3e0ff */
[----:B------:R-:W-:Y:S01]  /*0600*/  IADD3.X R5, PT, PT, RZ, R5, RZ, P1, !PT ;  /* 0x00000005ff057210 */ /* 0x000fe20000ffe4ff */
[----:B--2---:R-:W-:-:S04]  /*0610*/  FADD R13, R12, -R13 ;  /* 0x8000000d0c0d7221 */ /* 0x004fc80000000000 */
[----:B------:R-:W-:Y:S01]  /*0620*/  FFMA R14, R13, R13, R0 ;  /* 0x0000000d0d0e7223 */ /* 0x000fe20000000000 */
[----:B------:R-:W-:-:S04]  /*0630*/  FADD R0, R11, -R16 ;  /* 0x800000100b007221 */ /* 0x000fc80000000000 */
[----:B------:R-:W-:Y:S01]  /*0640*/  FFMA R0, R0, R0, RZ ;  /* 0x0000000000007223 */ /* 0x000fe200000000ff */
[----:B------:R-:W-:Y:S01]  /*0650*/  FSETP.GEU.AND P4, PT, R14, R9, PT ;  /* 0x000000090e00720b */ /* 0x000fe20003f8e000 */
[----:B---3--:R-:W-:-:S03]  /*0660*/  FADD R15, R12, -R15 ;  /* 0x8000000f0c0f7221 */ /* 0x008fc60000000000 */
[----:B------:R-:W-:Y:S01]  /*0670*/  FSEL R9, R14, R9, !P4 ;  /* 0x000000090e097208 */ /* 0x000fe20006000000 */
[----:B------:R-:W-:-:S05]  /*0680*/  FFMA R0, R15, R15, R0 ;  /* 0x0000000f0f007223 */ /* 0x000fca0000000000 */
[----:B------:R-:W-:-:S03]  /*0690*/  FSETP.GEU.AND P2, PT, R0, R9, PT ;  /* 0x000000090000720b */ /* 0x000fc60003f4e000 */
[----:B------:R-:W-:-:S10]  /*06a0*/  @!P4 IADD3 R8, PT, PT, R10, 0x6, RZ ;  /* 0x000000060a08c810 */ /* 0x000fd40007ffe0ff */
[C---:B------:R-:W-:Y:S02]  /*06b0*/  @!P2 IADD3 R8, PT, PT, R10.reuse, 0x7, RZ ;  /* 0x000000070a08a810 */ /* 0x040fe40007ffe0ff */
[----:B------:R-:W-:-:S04]  /*06c0*/  IADD3 R10, PT, PT, R10, 0x8, RZ ;  /* 0x000000080a0a7810 */ /* 0x000fc80007ffe0ff */
[----:B------:R-:W-:Y:S02]  /*06d0*/  ISETP.NE.AND P0, PT, R10, R7, PT ;  /* 0x000000070a00720c */ /* 0x000fe40003f05270 */
[----:B------:R-:W-:-:S11]  /*06e0*/  FSEL R9, R0, R9, !P2 ;  /* 0x0000000900097208 */ /* 0x000fd60005000000 */
[----:B------:R-:W-:Y:S05]  /*06f0*/  @P0 BRA `(.L_x_7) ;  /* 0xfffffff800cc0947 */ /* 0x000fea000383ffff */
.L_x_6:
[----:B------:R-:W-:Y:S05]  /*0700*/  BRA.U !UP0, `(.L_x_5) ;  /* 0x0000000508647547 */ /* 0x000fea000b800000 */
[----:B------:R-:W-:Y:S02]  /*0710*/  UISETP.GE.U32.AND UP0, UPT, UR7, 0x4, UPT ;  /* 0x000000040700788c */ /* 0x000fe4000bf06070 */
[----:B------:R-:W-:-:S04]  /*0720*/  ULOP3.LUT UR5, UR6, 0x3, URZ, 0xc0, !UPT ;  /* 0x0000000306057892 */ /* 0x000fc8000f8ec0ff */
[----:B------:R-:W-:-:S03]  /*0730*/  UISETP.NE.AND UP1, UPT, UR5, URZ, UPT ;  /* 0x000000ff0500728c */ /* 0x000fc6000bf25270 */
[----:B------:R-:W-:Y:S08]  /*0740*/  BRA.U !UP0, `(.L_x_8) ;  /* 0x0000000108a87547 */ /* 0x000ff0000b800000 */
[----:B------:R-:W0:Y:S01]  /*0750*/  LDC.64 R10, c[0x0][0x388] ;  /* 0x0000e200ff0a7b82 */ /* 0x000e220000000a00 */
[----:B------:R-:W-:Y:S01]  /*0760*/  SHF.L.U32 R5, R7, 0x1, RZ ;  /* 0x0000000107057819 */ /* 0x000fe200000006ff */
[----:B------:R-:W2:Y:S04]  /*0770*/  LDG.E R13, desc[UR10][R2.64] ;  /* 0x0000000a020d7981 */ /* 0x000ea8000c1e1900 */
[----:B------:R-:W3:Y:S01]  /*0780*/  LDG.E R4, desc[UR10][R2.64+0x4] ;  /* 0x0000040a02047981 */ /* 0x000ee2000c1e1900 */
[----:B0-----:R-:W-:-:S05]  /*0790*/  IMAD.WIDE.U32 R10, R5, 0x4, R10 ;  /* 0x00000004050a7825 */ /* 0x001fca00078e000a */
[----:B------:R-:W2:Y:S04]  /*07a0*/  LDG.E R0, desc[UR10][R10.64] ;  /* 0x0000000a0a007981 */ /* 0x000ea8000c1e1900 */
[----:B------:R-:W3:Y:S04]  /*07b0*/  LDG.E R15, desc[UR10][R10.64+0x4] ;  /* 0x0000040a0a0f7981 */ /* 0x000ee8000c1e1900 */
[----:B------:R-:W4:Y:S04]  /*07c0*/  LDG.E R16, desc[UR10][R10.64+0x8] ;  /* 0x0000080a0a107981 */ /* 0x000f28000c1e1900 */
[----:B------:R-:W5:Y:S04]  /*07d0*/  LDG.E R17, desc[UR10][R10.64+0xc] ;  /* 0x00000c0a0a117981 */ /* 0x000f68000c1e1900 */
[----:B------:R-:W5:Y:S04]  /*07e0*/  LDG.E R18, desc[UR10][R10.64+0x10] ;  /* 0x0000100a0a127981 */ /* 0x000f68000c1e1900 */
[----:B------:R-:W5:Y:S04]  /*07f0*/  LDG.E R19, desc[UR10][R10.64+0x14] ;  /* 0x0000140a0a137981 */ /* 0x000f68000c1e1900 */
[----:B------:R-:W5:Y:S04]  /*0800*/  LDG.E R12, desc[UR10][R10.64+0x18] ;  /* 0x0000180a0a0c7981 */ /* 0x000f68000c1e1900 */
[----:B------:R0:W5:Y:S01]  /*0810*/  LDG.E R5, desc[UR10][R10.64+0x1c] ;  /* 0x00001c0a0a057981 */ /* 0x000162000c1e1900 */
[----:B--2---:R-:W-:Y:S01]  /*0820*/  FADD R0, R13, -R0 ;  /* 0x800000000d007221 */ /* 0x004fe20000000000 */
[----:B---3--:R-:W-:-:S03]  /*0830*/  FADD R15, R4, -R15 ;  /* 0x8000000f040f7221 */ /* 0x008fc60000000000 */
[----:B------:R-:W-:Y:S01]  /*0840*/  FFMA R14, R0, R0, RZ ;  /* 0x00000000000e7223 */ /* 0x000fe200000000ff */
[----:B----4-:R-:W-:-:S03]  /*0850*/  FADD R0, R13, -R16 ;  /* 0x800000100d007221 */ /* 0x010fc60000000000 */
[----:B------:R-:W-:Y:S01]  /*0860*/  FFMA R14, R15, R15, R14 ;  /* 0x0000000f0f0e7223 */ /* 0x000fe2000000000e */
[----:B-----5:R-:W-:Y:S01]  /*0870*/  FADD R17, R4, -R17 ;  /* 0x8000001104117221 */ /* 0x020fe20000000000 */
[----:B------:R-:W-:-:S03]  /*0880*/  FFMA R0, R0, R0, RZ ;  /* 0x0000000000007223 */ /* 0x000fc600000000ff */
[C---:B------:R-:W-:Y:S01]  /*0890*/  FSETP.GEU.AND P0, PT, R14.reuse, R9, PT ;  /* 0x000000090e00720b */ /* 0x040fe20003f0e000 */
[----:B------:R-:W-:Y:S01]  /*08a0*/  FFMA R16, R17, R17, R0 ;  /* 0x0000001111107223 */ /* 0x000fe20000000000 */
[C---:B------:R-:W-:Y:S02]  /*08b0*/  FADD R0, R13.reuse, -R18 ;  /* 0x800000120d007221 */ /* 0x040fe40000000000 */
[----:B------:R-:W-:Y:S01]  /*08c0*/  FSEL R9, R14, R9, !P0 ;  /* 0x000000090e097208 */ /* 0x000fe20004000000 */
[----:B------:R-:W-:Y:S01]  /*08d0*/  FADD R19, R4, -R19 ;  /* 0x8000001304137221 */ /* 0x000fe20000000000 */
[----:B0-----:R-:W-:Y:S02]  /*08e0*/  FFMA R10, R0, R0, RZ ;  /* 0x00000000000a7223 */ /* 0x001fe400000000ff */
[----:B------:R-:W-:Y:S01]  /*08f0*/  FSETP.GEU.AND P1, PT, R16, R9, PT ;  /* 0x000000091000720b */ /* 0x000fe20003f2e000 */
[----:B------:R-:W-:Y:S01]  /*0900*/  FADD R0, R13, -R12 ;  /* 0x8000000c0d007221 */ /* 0x000fe20000000000 */
[----:B------:R-:W-:-:S02]  /*0910*/  FFMA R10, R19, R19, R10 ;  /* 0x00000013130a7223 */ /* 0x000fc4000000000a */
[----:B------:R-:W-:Y:S01]  /*0920*/  FSEL R9, R16, R9, !P1 ;  /* 0x0000000910097208 */ /* 0x000fe20004800000 */
[----:B------:R-:W-:Y:S01]  /*0930*/  FADD R5, R4, -R5 ;  /* 0x8000000504057221 */ /* 0x000fe20000000000 */
[----:B------:R-:W-:Y:S02]  /*0940*/  FFMA R0, R0, R0, RZ ;  /* 0x0000000000007223 */ /* 0x000fe400000000ff */
[C---:B------:R-:W-:Y:S02]  /*0950*/  FSETP.GEU.AND P2, PT, R10.reuse, R9, PT ;  /* 0x000000090a00720b */ /* 0x040fe40003f4e000 */
[----:B------:R-:W-:Y:S02]  /*0960*/  FFMA R0, R5, R5, R0 ;  /* 0x0000000505007223 */ /* 0x000fe40000000000 */
[----:B------:R-:W-:-:S04]  /*0970*/  FSEL R9, R10, R9, !P2 ;  /* 0x000000090a097208 */ /* 0x000fc80005000000 */
[CC--:B------:R-:W-:Y:S02]  /*0980*/  FSETP.GEU.AND P3, PT, R0.reuse, R9.reuse, PT ;  /* 0x000000090000720b */ /* 0x0c0fe40003f6e000 */
[C---:B------:R-:W-:Y:S02]  /*0990*/  SEL R8, R7.reuse, R8, !P0 ;  /* 0x0000000807087207 */ /* 0x040fe40004000000 */
[C---:B------:R-:W-:Y:S02]  /*09a0*/  @!P1 IADD3 R8, PT, PT, R7.reuse, 0x1, RZ ;  /* 0x0000000107089810 */ /* 0x040fe40007ffe0ff */
[----:B------:R-:W-:Y:S02]  /*09b0*/  @!P2 IADD3 R8, PT, PT, R7, 0x2, RZ ;  /* 0x000000020708a810 */ /* 0x000fe40007ffe0ff */
[----:B------:R-:W-:-:S05]  /*09c0*/  FSEL R9, R0, R9, !P3 ;  /* 0x0000000900097208 */ /* 0x000fca0005800000 */
[C---:B------:R-:W-:Y:S02]  /*09d0*/  @!P3 IADD3 R8, PT, PT, R7.reuse, 0x3, RZ ;  /* 0x000000030708b810 */ /* 0x040fe40007ffe0ff */
[----:B------:R-:W-:-:S07]  /*09e0*/  IADD3 R7, PT, PT, R7, 0x4, RZ ;  /* 0x0000000407077810 */ /* 0x000fce0007ffe0ff */
.L_x_8:
[----:B------:R-:W-:Y:S05]  /*09f0*/  BRA.U !UP1, `(.L_x_5) ;  /* 0x0000000109a87547 */ /* 0x000fea000b800000 */
[----:B------:R-:W-:Y:S02]  /*0a00*/  UISETP.NE.AND UP0, UPT, UR5, 0x1, UPT ;  /* 0x000000010500788c */ /* 0x000fe4000bf05270 */
[----:B------:R-:W-:-:S04]  /*0a10*/  ULOP3.LUT UR4, UR6, 0x1, URZ, 0xc0, !UPT ;  /* 0x0000000106047892 */ /* 0x000fc8000f8ec0ff */
[----:B------:R-:W-:-:S03]  /*0a20*/  UISETP.NE.U32.AND UP1, UPT, UR4, 0x1, UPT ;  /* 0x000000010400788c */ /* 0x000fc6000bf25070 */
        /* <DEDUP_REMOVED lines=9> */
[----:B------:R-:W5:Y:S01]  /*0ac0*/  LDG.E R17, desc[UR10][R4.64+0xc] ;  /* 0x00000c0a04117981 */ /* 0x000f62000c1e1900 */
[----:B--2---:R-:W-:Y:S01]  /*0ad0*/  FADD R0, R10, -R11 ;  /* 0x8000000b0a007221 */ /* 0x004fe20000000000 */
[----:B---3--:R-:W-:-:S03]  /*0ae0*/  FADD R14, R12, -R13 ;  /* 0x8000000d0c0e7221 */ /* 0x008fc60000000000 */
[----:B------:R-:W-:Y:S01]  /*0af0*/  FFMA R11, R0, R0, RZ ;  /* 0x00000000000b7223 */ /* 0x000fe200000000ff */
[----:B----4-:R-:W-:-:S03]  /*0b00*/  FADD R0, R10, -R15 ;  /* 0x8000000f0a007221 */ /* 0x010fc60000000000 */
[----:B------:R-:W-:Y:S01]  /*0b10*/  FFMA R14, R14, R14, R11 ;  /* 0x0000000e0e0e7223 */ /* 0x000fe2000000000b */
[----:B-----5:R-:W-:Y:S01]  /*0b20*/  FADD R17, R12, -R17 ;  /* 0x800000110c117221 */ /* 0x020fe20000000000 */
[----:B------:R-:W-:-:S03]  /*0b30*/  FFMA R0, R0, R0, RZ ;  /* 0x0000000000007223 */ /* 0x000fc600000000ff */
[----:B------:R-:W-:Y:S01]  /*0b40*/  FSETP.GEU.AND P0, PT, R14, R9, PT ;  /* 0x000000090e00720b */ /* 0x000fe20003f0e000 */
[----:B------:R-:W-:-:S03]  /*0b50*/  FFMA R0, R17, R17, R0 ;  /* 0x0000001111007223 */ /* 0x000fc60000000000 */
[----:B------:R-:W-:-:S04]  /*0b60*/  FSEL R9, R14, R9, !P0 ;  /* 0x000000090e097208 */ /* 0x000fc80004000000 */
[CC--:B------:R-:W-:Y:S02]  /*0b70*/  FSETP.GEU.AND P1, PT, R0.reuse, R9.reuse, PT ;  /* 0x000000090000720b */ /* 0x0c0fe40003f2e000 */
[----:B------:R-:W-:Y:S02]  /*0b80*/  SEL R8, R7, R8, !P0 ;  /* 0x0000000807087207 */ /* 0x000fe40004000000 */
[----:B------:R-:W-:-:S09]  /*0b90*/  FSEL R9, R0, R9, !P1 ;  /* 0x0000000900097208 */ /* 0x000fd20004800000 */
[C---:B------:R-:W-:Y:S02]  /*0ba0*/  @!P1 IADD3 R8, PT, PT, R7.reuse, 0x1, RZ ;  /* 0x0000000107089810 */ /* 0x040fe40007ffe0ff */
[----:B------:R-:W-:-:S07]  /*0bb0*/  IADD3 R7, PT, PT, R7, 0x2, RZ ;  /* 0x0000000207077810 */ /* 0x000fce0007ffe0ff */
.L_x_9:
[----:B------:R-:W-:Y:S05]  /*0bc0*/  BRA.U UP1, `(.L_x_5) ;  /* 0x0000000101347547 */ /* 0x000fea000b800000 */
[----:B------:R-:W0:Y:S01]  /*0bd0*/  LDC.64 R4, c[0x0][0x388] ;  /* 0x0000e200ff047b82 */ /* 0x000e220000000a00 */
[----:B------:R-:W-:Y:S01]  /*0be0*/  SHF.L.U32 R11, R7, 0x1, RZ ;  /* 0x00000001070b7819 */ /* 0x000fe200000006ff */
[----:B------:R-:W2:Y:S04]  /*0bf0*/  LDG.E R13, desc[UR10][R2.64+0x4] ;  /* 0x0000040a020d7981 */ /* 0x000ea8000c1e1900 */
[----:B0-----:R-:W-:Y:S02]  /*0c00*/  IMAD.WIDE.U32 R4, R11, 0x4, R4 ;  /* 0x000000040b047825 */ /* 0x001fe400078e0004 */
[----:B------:R-:W3:Y:S04]  /*0c10*/  LDG.E R11, desc[UR10][R2.64] ;  /* 0x0000000a020b7981 */ /* 0x000ee8000c1e1900 */
[----:B------:R-:W3:Y:S04]  /*0c20*/  LDG.E R0, desc[UR10][R4.64] ;  /* 0x0000000a04007981 */ /* 0x000ee8000c1e1900 */
[----:B------:R-:W2:Y:S01]  /*0c30*/  LDG.E R10, desc[UR10][R4.64+0x4] ;  /* 0x0000040a040a7981 */ /* 0x000ea2000c1e1900 */
[----:B---3--:R-:W-:Y:S01]  /*0c40*/  FADD R0, R11, -R0 ;  /* 0x800000000b007221 */ /* 0x008fe20000000000 */
[----:B--2---:R-:W-:-:S03]  /*0c50*/  FADD R11, R13, -R10 ;  /* 0x8000000a0d0b7221 */ /* 0x004fc60000000000 */
[----:B------:R-:W-:-:S04]  /*0c60*/  FFMA R0, R0, R0, RZ ;  /* 0x0000000000007223 */ /* 0x000fc800000000ff */
[----:B------:R-:W-:-:S05]  /*0c70*/  FFMA R0, R11, R11, R0 ;  /* 0x0000000b0b007223 */ /* 0x000fca0000000000 */
[----:B------:R-:W-:-:S04]  /*0c80*/  FSETP.GEU.AND P0, PT, R0, R9, PT ;  /* 0x000000090000720b */ /* 0x000fc80003f0e000 */
[----:B------:R-:W-:-:S09]  /*0c90*/  SEL R8, R7, R8, !P0 ;  /* 0x0000000807087207 */ /* 0x000fd20004000000 */
.L_x_5:
[----:B------:R-:W0:Y:S02]  /*0ca0*/  LDC.64 R2, c[0x0][0x390] ;  /* 0x0000e400ff027b82 */ /* 0x000e240000000a00 */
[----:B0-----:R-:W-:-:S05]  /*0cb0*/  IMAD.WIDE R6, R6, 0x4, R2 ;  /* 0x0000000406067825 */ /* 0x001fca00078e0202 */
[----:B------:R-:W-:Y:S01]  /*0cc0*/  STG.E desc[UR10][R6.64], R8 ;  /* 0x0000000806007986 */ /* 0x000fe2000c10190a */
[----:B------:R-:W-:Y:S05]  /*0cd0*/  EXIT ;  /* 0x000000000000794d */ /* 0x000fea0003800000 */
.L_x_10:
        /* <DEDUP_REMOVED lines=10> */
.L_x_33:


//--------------------- .text._Z17compute_centroidsPKfPfPKiPiiii --------------------------
	.section	.text._Z17compute_centroidsPKfPfPKiPiiii,"ax",@progbits
	.align	128
        .global         _Z17compute_centroidsPKfPfPKiPiiii
        .type           _Z17compute_centroidsPKfPfPKiPiiii,@function
        .size           _Z17compute_centroidsPKfPfPKiPiiii,(.L_x_34 - _Z17compute_centroidsPKfPfPKiPiiii)
        .other          _Z17compute_centroidsPKfPfPKiPiiii,@"STO_CUDA_ENTRY STV_DEFAULT"
_Z17compute_centroidsPKfPfPKiPiiii:
.text._Z17compute_centroidsPKfPfPKiPiiii:
        /* <DEDUP_REMOVED lines=8> */
[----:B------:R-:W0:Y:S01]  /*0080*/  LDC.64 R2, c[0x0][0x390] ;  /* 0x0000e400ff027b82 */ /* 0x000e220000000a00 */
[----:B------:R-:W1:Y:S01]  /*0090*/  LDCU.64 UR12, c[0x0][0x358] ;  /* 0x00006b00ff0c77ac */ /* 0x000e620008000a00 */
[----:B------:R-:W2:Y:S01]  /*00a0*/  LDCU UR7, c[0x0][0x3a4] ;  /* 0x00007480ff0777ac */ /* 0x000ea20008000800 */
[----:B0-----:R-:W-:-:S05]  /*00b0*/  IMAD.WIDE R2, R5, 0x4, R2 ;  /* 0x0000000405027825 */ /* 0x001fca00078e0202 */
[----:B-1----:R0:W5:Y:S01]  /*00c0*/  LDG.E R0, desc[UR12][R2.64] ;  /* 0x0000000c02007981 */ /* 0x002162000c1e1900 */
[----:B--2---:R-:W-:-:S09]  /*00d0*/  UISETP.GE.AND UP0, UPT, UR7, 0x1, UPT ;  /* 0x000000010700788c */ /* 0x004fd2000bf06270 */
[----:B0-----:R-:W-:Y:S05]  /*00e0*/  BRA.U !UP0, `(.L_x_11) ;  /* 0x0000000508dc7547 */ /* 0x001fea000b800000 */
[----:B------:R-:W-:Y:S02]  /*00f0*/  UISETP.GE.U32.AND UP1, UPT, UR7, 0x10, UPT ;  /* 0x000000100700788c */ /* 0x000fe4000bf26070 */
[----:B------:R-:W-:Y:S01]  /*0100*/  IMAD R3, R5, UR7, RZ ;  /* 0x0000000705037c24 */ /* 0x000fe2000f8e02ff */
[----:B------:R-:W-:Y:S02]  /*0110*/  ULOP3.LUT UR10, UR7, 0xf, URZ, 0xc0, !UPT ;  /* 0x0000000f070a7892 */ /* 0x000fe4000f8ec0ff */
[----:B-----5:R-:W-:Y:S01]  /*0120*/  IMAD R2, R0, UR7, RZ ;  /* 0x0000000700027c24 */ /* 0x020fe2000f8e02ff */
[----:B------:R-:W-:Y:S01]  /*0130*/  UMOV UR4, URZ ;  /* 0x000000ff00047c82 */ /* 0x000fe20008000000 */
[----:B------:R-:W-:Y:S02]  /*0140*/  UISETP.NE.AND UP0, UPT, UR10, URZ, UPT ;  /* 0x000000ff0a00728c */ /* 0x000fe4000bf05270 */
[----:B------:R-:W-:Y:S09]  /*0150*/  BRA.U !UP1, `(.L_x_12) ;  /* 0x0000000109c47547 */ /* 0x000ff2000b800000 */
[----:B------:R-:W0:Y:S01]  /*0160*/  LDCU.64 UR8, c[0x0][0x380] ;  /* 0x00007000ff0877ac */ /* 0x000e220008000a00 */
[----:B------:R-:W-:Y:S02]  /*0170*/  MOV R9, R3 ;  /* 0x0000000300097202 */ /* 0x000fe40000000f00 */
[----:B------:R-:W-:Y:S01]  /*0180*/  MOV R11, R2 ;  /* 0x00000002000b7202 */ /* 0x000fe20000000f00 */
[----:B------:R-:W-:Y:S02]  /*0190*/  ULOP3.LUT UR4, UR7, 0x7ffffff0, URZ, 0xc0, !UPT ;  /* 0x7ffffff007047892 */ /* 0x000fe4000f8ec0ff */
[----:B0-----:R-:W-:Y:S02]  /*01a0*/  UIADD3 UR5, UP1, UPT, UR8, 0x20, URZ ;  /* 0x0000002008057890 */ /* 0x001fe4000ff3e0ff */
[----:B------:R-:W-:Y:S02]  /*01b0*/  UIADD3 UR8, UPT, UPT, -UR4, URZ, URZ ;  /* 0x000000ff04087290 */ /* 0x000fe4000fffe1ff */
[----:B------:R-:W-:-:S12]  /*01c0*/  UIADD3.X UR6, UPT, UPT, URZ, UR9, URZ, UP1, !UPT ;  /* 0x00000009ff067290 */ /* 0x000fd80008ffe4ff */
.L_x_13:
[----:B------:R-:W-:Y:S01]  /*01d0*/  MOV R4, UR5 ;  /* 0x0000000500047c02 */ /* 0x000fe20008000f00 */
[----:B----4-:R-:W0:Y:S01]  /*01e0*/  LDC.64 R6, c[0x0][0x388] ;  /* 0x0000e200ff067b82 */ /* 0x010e220000000a00 */
[----:B------:R-:W-:-:S03]  /*01f0*/  MOV R5, UR6 ;  /* 0x0000000600057c02 */ /* 0x000fc60008000f00 */
[----:B------:R-:W-:-:S05]  /*0200*/  IMAD.WIDE R4, R9, 0x4, R4 ;  /* 0x0000000409047825 */ /* 0x000fca00078e0204 */
[----:B------:R-:W2:Y:S01]  /*0210*/  LDG.E R13, desc[UR12][R4.64+-0x20] ;  /* 0xffffe00c040d7981 */ /* 0x000ea2000c1e1900 */
[----:B0-----:R-:W-:-:S05]  /*0220*/  IMAD.WIDE R6, R11, 0x4, R6 ;  /* 0x000000040b067825 */ /* 0x001fca00078e0206 */
[----:B--2---:R0:W-:Y:S04]  /*0230*/  REDG.E.ADD.F32.FTZ.RN.STRONG.GPU desc[UR12][R6.64], R13 ;  /* 0x0000000d060079a6 */ /* 0x0041e8000c12f30c */
[----:B------:R-:W2:Y:S04]  /*0240*/  LDG.E R15, desc[UR12][R4.64+-0x1c] ;  /* 0xffffe40c040f7981 */ /* 0x000ea8000c1e1900 */
[----:B--2---:R1:W-:Y:S04]  /*0250*/  REDG.E.ADD.F32.FTZ.RN.STRONG.GPU desc[UR12][R6.64+0x4], R15 ;  /* 0x0000040f060079a6 */ /* 0x0043e8000c12f30c */
[----:B------:R-:W2:Y:S04]  /*0260*/  LDG.E R17, desc[UR12][R4.64+-0x18] ;  /* 0xffffe80c04117981 */ /* 0x000ea8000c1e1900 */
[----:B--2---:R2:W-:Y:S04]  /*0270*/  REDG.E.ADD.F32.FTZ.RN.STRONG.GPU desc[UR12][R6.64+0x8], R17 ;  /* 0x00000811060079a6 */ /* 0x0045e8000c12f30c */
[----:B------:R-:W3:Y:S04]  /*0280*/  LDG.E R19, desc[UR12][R4.64+-0x14] ;  /* 0xffffec0c04137981 */ /* 0x000ee8000c1e1900 */
[----:B---3--:R3:W-:Y:S04]  /*0290*/  REDG.E.ADD.F32.FTZ.RN.STRONG.GPU desc[UR12][R6.64+0xc], R19 ;  /* 0x00000c13060079a6 */ /* 0x0087e8000c12f30c */
[----:B------:R-:W4:Y:S04]  /*02a0*/  LDG.E R21, desc[UR12][R4.64+-0x10] ;  /* 0xfffff00c04157981 */ /* 0x000f28000c1e1900 */
[----:B----4-:R4:W-:Y:S04]  /*02b0*/  REDG.E.ADD.F32.FTZ.RN.STRONG.GPU desc[UR12][R6.64+0x10], R21 ;  /* 0x00001015060079a6 */ /* 0x0109e8000c12f30c */
[----:B------:R-:W5:Y:S04]  /*02c0*/  LDG.E R23, desc[UR12][R4.64+-0xc] ;  /* 0xfffff40c04177981 */ /* 0x000f68000c1e1900 */
[----:B-----5:R5:W-:Y:S04]  /*02d0*/  REDG.E.ADD.F32.FTZ.RN.STRONG.GPU desc[UR12][R6.64+0x14], R23 ;  /* 0x00001417060079a6 */ /* 0x020be8000c12f30c */
[----:B0-----:R-:W2:Y:S04]  /*02e0*/  LDG.E R13, desc[UR12][R4.64+-0x8] ;  /* 0xfffff80c040d7981 */ /* 0x001ea8000c1e1900 */
[----:B--2---:R0:W-:Y:S04]  /*02f0*/  REDG.E.ADD.F32.FTZ.RN.STRONG.GPU desc[UR12][R6.64+0x18], R13 ;  /* 0x0000180d060079a6 */ /* 0x0041e8000c12f30c */
[----:B-1----:R-:W2:Y:S04]  /*0300*/  LDG.E R15, desc[UR12][R4.64+-0x4] ;  /* 0xfffffc0c040f7981 */ /* 0x002ea8000c1e1900 */
[----:B--2---:R1:W-:Y:S04]  /*0310*/  REDG.E.ADD.F32.FTZ.RN.STRONG.GPU desc[UR12][R6.64+0x1c], R15 ;  /* 0x00001c0f060079a6 */ /* 0x0043e8000c12f30c */
[----:B------:R-:W2:Y:S04]  /*0320*/  LDG.E R17, desc[UR12][R4.64] ;  /* 0x0000000c04117981 */ /* 0x000ea8000c1e1900 */
[----:B--2---:R2:W-:Y:S04]  /*0330*/  REDG.E.ADD.F32.FTZ.RN.STRONG.GPU desc[UR12][R6.64+0x20], R17 ;  /* 0x00002011060079a6 */ /* 0x0045e8000c12f30c */
[----:B---3--:R-:W3:Y:S04]  /*0340*/  LDG.E R19, desc[UR12][R4.64+0x4] ;  /* 0x0000040c04137981 */ /* 0x008ee8000c1e1900 */
[----:B---3--:R3:W-:Y:S04]  /*0350*/  REDG.E.ADD.F32.FTZ.RN.STRONG.GPU desc[UR12][R6.64+0x24], R19 ;  /* 0x00002413060079a6 */ /* 0x0087e8000c12f30c */
[----:B----4-:R-:W4:Y:S04]  /*0360*/  LDG.E R21, desc[UR12][R4.64+0x8] ;  /* 0x0000080c04157981 */ /* 0x010f28000c1e1900 */
[----:B----4-:R4:W-:Y:S04]  /*0370*/  REDG.E.ADD.F32.FTZ.RN.STRONG.GPU desc[UR12][R6.64+0x28], R21 ;  /* 0x00002815060079a6 */ /* 0x0109e8000c12f30c */
[----:B-----5:R-:W5:Y:S04]  /*0380*/  LDG.E R23, desc[UR12][R4.64+0xc] ;  /* 0x00000c0c04177981 */ /* 0x020f68000c1e1900 */
[----:B-----5:R4:W-:Y:S04]  /*0390*/  REDG.E.ADD.F32.FTZ.RN.STRONG.GPU desc[UR12][R6.64+0x2c], R23 ;  /* 0x00002c17060079a6 */ /* 0x0209e8000c12f30c */
[----:B0-----:R-:W5:Y:S04]  /*03a0*/  LDG.E R13, desc[UR12][R4.64+0x10] ;  /* 0x0000100c040d7981 */ /* 0x001f68000c1e1900 */
[----:B-----5:R4:W-:Y:S04]  /*03b0*/  REDG.E.ADD.F32.FTZ.RN.STRONG.GPU desc[UR12][R6.64+0x30], R13 ;  /* 0x0000300d060079a6 */ /* 0x0209e8000c12f30c */
[----:B-1----:R-:W5:Y:S04]  /*03c0*/  LDG.E R15, desc[UR12][R4.64+0x14] ;  /* 0x0000140c040f7981 */ /* 0x002f68000c1e1900 */
[----:B-----5:R4:W-:Y:S04]  /*03d0*/  REDG.E.ADD.F32.FTZ.RN.STRONG.GPU desc[UR12][R6.64+0x34], R15 ;  /* 0x0000340f060079a6 */ /* 0x0209e8000c12f30c */
[----:B--2---:R-:W2:Y:S04]  /*03e0*/  LDG.E R17, desc[UR12][R4.64+0x18] ;  /* 0x0000180c04117981 */ /* 0x004ea8000c1e1900 */
[----:B--2---:R4:W-:Y:S04]  /*03f0*/  REDG.E.ADD.F32.FTZ.RN.STRONG.GPU desc[UR12][R6.64+0x38], R17 ;  /* 0x00003811060079a6 */ /* 0x0049e8000c12f30c */
[----:B---3--:R-:W2:Y:S01]  /*0400*/  LDG.E R19, desc[UR12][R4.64+0x1c] ;  /* 0x00001c0c04137981 */ /* 0x008ea2000c1e1900 */
[----:B------:R-:W-:-:S04]  /*0410*/  UIADD3 UR8, UPT, UPT, UR8, 0x10, URZ ;  /* 0x0000001008087890 */ /* 0x000fc8000fffe0ff */
[----:B------:R-:W-:Y:S01]  /*0420*/  UISETP.NE.AND UP1, UPT, UR8, URZ, UPT ;  /* 0x000000ff0800728c */ /* 0x000fe2000bf25270 */
[----:B--2---:R4:W-:Y:S01]  /*0430*/  REDG.E.ADD.F32.FTZ.RN.STRONG.GPU desc[UR12][R6.64+0x3c], R19 ;  /* 0x00003c13060079a6 */ /* 0x0049e2000c12f30c */
[----:B------:R-:W-:Y:S02]  /*0440*/  IADD3 R11, PT, PT, R11, 0x10, RZ ;  /* 0x000000100b0b7810 */ /* 0x000fe40007ffe0ff */
[----:B------:R-:W-:-:S05]  /*0450*/  IADD3 R9, PT, PT, R9, 0x10, RZ ;  /* 0x0000001009097810 */ /* 0x000fca0007ffe0ff */
[----:B------:R-:W-:Y:S05]  /*0460*/  BRA.U UP1, `(.L_x_13) ;  /* 0xfffffffd01587547 */ /* 0x000fea000b83ffff */
.L_x_12:
[----:B------:R-:W-:Y:S05]  /*0470*/  BRA.U !UP0, `(.L_x_11) ;  /* 0x0000000108f87547 */ /* 0x000fea000b800000 */
[----:B------:R-:W-:Y:S02]  /*0480*/  UISETP.GE.U32.AND UP0, UPT, UR10, 0x8, UPT ;  /* 0x000000080a00788c */ /* 0x000fe4000bf06070 */
[----:B------:R-:W-:-:S04]  /*0490*/  ULOP3.LUT UR6, UR7, 0x7, URZ, 0xc0, !UPT ;  /* 0x0000000707067892 */ /* 0x000fc8000f8ec0ff */
[----:B------:R-:W-:-:S03]  /*04a0*/  UISETP.NE.AND UP1, UPT, UR6, URZ, UPT ;  /* 0x000000ff0600728c */ /* 0x000fc6000bf25270 */
[----:B------:R-:W-:Y:S08]  /*04b0*/  BRA.U !UP0, `(.L_x_14) ;  /* 0x00000001085c7547 */ /* 0x000ff0000b800000 */
[----:B----4-:R-:W0:Y:S01]  /*04c0*/  LDC.64 R6, c[0x0][0x380] ;  /* 0x0000e000ff067b82 */ /* 0x010e220000000a00 */
[----:B------:R-:W-:-:S05]  /*04d0*/  IADD3 R5, PT, PT, R3, UR4, RZ ;  /* 0x0000000403057c10 */ /* 0x000fca000fffe0ff */
[----:B0-----:R-:W-:Y:S02]  /*04e0*/  IMAD.WIDE R6, R5, 0x4, R6 ;  /* 0x0000000405067825 */ /* 0x001fe400078e0206 */
[----:B------:R-:W0:Y:S03]  /*04f0*/  LDC.64 R4, c[0x0][0x388] ;  /* 0x0000e200ff047b82 */ /* 0x000e260000000a00 */
[----:B------:R-:W2:Y:S01]  /*0500*/  LDG.E R11, desc[UR12][R6.64] ;  /* 0x0000000c060b7981 */ /* 0x000ea2000c1e1900 */
[----:B------:R-:W-:-:S05]  /*0510*/  IADD3 R9, PT, PT, R2, UR4, RZ ;  /* 0x0000000402097c10 */ /* 0x000fca000fffe0ff */
        /* <DEDUP_REMOVED lines=8> */
[----:B------:R-:W3:Y:S04]  /*05a0*/  LDG.E R17, desc[UR12][R6.64+0x10] ;  /* 0x0000100c06117981 */ /* 0x000ee8000c1e1900 */
[----:B---3--:R2:W-:Y:S04]  /*05b0*/  REDG.E.ADD.F32.FTZ.RN.STRONG.GPU desc[UR12][R4.64+0x10], R17 ;  /* 0x00001011040079a6 */ /* 0x0085e8000c12f30c */
[----:B------:R-:W3:Y:S04]  /*05c0*/  LDG.E R19, desc[UR12][R6.64+0x14] ;  /* 0x0000140c06137981 */ /* 0x000ee8000c1e1900 */
[----:B---3--:R2:W-:Y:S04]  /*05d0*/  REDG.E.ADD.F32.FTZ.RN.STRONG.GPU desc[UR12][R4.64+0x14], R19 ;  /* 0x00001413040079a6 */ /* 0x0085e8000c12f30c */
[----:B0-----:R-:W3:Y:S04]  /*05e0*/  LDG.E R11, desc[UR12][R6.64+0x18] ;  /* 0x0000180c060b7981 */ /* 0x001ee8000c1e1900 */
[----:B---3--:R2:W-:Y:S04]  /*05f0*/  REDG.E.ADD.F32.FTZ.RN.STRONG.GPU desc[UR12][R4.64+0x18], R11 ;  /* 0x0000180b040079a6 */ /* 0x0085e8000c12f30c */
[----:B-1----:R-:W3:Y:S01]  /*0600*/  LDG.E R9, desc[UR12][R6.64+0x1c] ;  /* 0x00001c0c06097981 */ /* 0x002ee2000c1e1900 */
[----:B------:R-:W-:-:S03]  /*0610*/  UIADD3 UR4, UPT, UPT, UR4, 0x8, URZ ;  /* 0x0000000804047890 */ /* 0x000fc6000fffe0ff */
[----:B---3--:R2:W-:Y:S09]  /*0620*/  REDG.E.ADD.F32.FTZ.RN.STRONG.GPU desc[UR12][R4.64+0x1c], R9 ;  /* 0x00001c09040079a6 */ /* 0x0085f2000c12f30c */
.L_x_14:
[----:B------:R-:W-:Y:S05]  /*0630*/  BRA.U !UP1, `(.L_x_11) ;  /* 0x0000000109887547 */ /* 0x000fea000b800000 */
[----:B------:R-:W-:Y:S02]  /*0640*/  UISETP.GE.U32.AND UP0, UPT, UR6, 0x4, UPT ;  /* 0x000000040600788c */ /* 0x000fe4000bf06070 */
[----:B------:R-:W-:-:S04]  /*0650*/  ULOP3.LUT UR5, UR7, 0x3, URZ, 0xc0, !UPT ;  /* 0x0000000307057892 */ /* 0x000fc8000f8ec0ff */
[----:B------:R-:W-:-:S03]  /*0660*/  UISETP.NE.AND UP1, UPT, UR5, URZ, UPT ;  /* 0x000000ff0500728c */ /* 0x000fc6000bf25270 */
[----:B------:R-:W-:Y:S08]  /*0670*/  BRA.U !UP0, `(.L_x_15) ;  /* 0x00000001083c7547 */ /* 0x000ff0000b800000 */
[----:B--2---:R-:W0:Y:S01]  /*0680*/  LDC.64 R4, c[0x0][0x380] ;  /* 0x0000e000ff047b82 */ /* 0x004e220000000a00 */
[----:B----4-:R-:W-:-:S05]  /*0690*/  IADD3 R7, PT, PT, R3, UR4, RZ ;  /* 0x0000000403077c10 */ /* 0x010fca000fffe0ff */
        /* <DEDUP_REMOVED lines=10> */
[----:B------:R-:W2:Y:S01]  /*0740*/  LDG.E R15, desc[UR12][R6.64+0xc] ;  /* 0x00000c0c060f7981 */ /* 0x000ea2000c1e1900 */
[----:B------:R-:W-:-:S03]  /*0750*/  UIADD3 UR4, UPT, UPT, UR4, 0x4, URZ ;  /* 0x0000000404047890 */ /* 0x000fc6000fffe0ff */
[----:B--2---:R0:W-:Y:S09]  /*0760*/  REDG.E.ADD.F32.FTZ.RN.STRONG.GPU desc[UR12][R4.64+0xc], R15 ;  /* 0x00000c0f040079a6 */ /* 0x0041f2000c12f30c */
.L_x_15:
[----:B------:R-:W-:Y:S05]  /*0770*/  BRA.U !UP1, `(.L_x_11) ;  /* 0x0000000109387547 */ /* 0x000fea000b800000 */
[----:B----4-:R-:W1:Y:S01]  /*0780*/  LDC.64 R6, c[0x0][0x380] ;  /* 0x0000e000ff067b82 */ /* 0x010e620000000a00 */
[----:B0-2---:R-:W-:Y:S01]  /*0790*/  IADD3 R11, PT, PT, R3, UR4, RZ ;  /* 0x00000004030b7c10 */ /* 0x005fe2000fffe0ff */
[----:B------:R-:W-:Y:S01]  /*07a0*/  UIADD3 UR5, UPT, UPT, -UR5, URZ, URZ ;  /* 0x000000ff05057290 */ /* 0x000fe2000fffe1ff */
[----:B------:R-:W-:-:S05]  /*07b0*/  IADD3 R13, PT, PT, R2, UR4, RZ ;  /* 0x00000004020d7c10 */ /* 0x000fca000fffe0ff */
[----:B------:R-:W0:Y:S06]  /*07c0*/  LDC.64 R8, c[0x0][0x388] ;  /* 0x0000e200ff087b82 */ /* 0x000e2c0000000a00 */
.L_x_16:
[----:B-1-3--:R-:W-:-:S06]  /*07d0*/  IMAD.WIDE R2, R11, 0x4, R6 ;  /* 0x000000040b027825 */ /* 0x00afcc00078e0206 */
[----:B------:R-:W2:Y:S01]  /*07e0*/  LDG.E R3, desc[UR12][R2.64] ;  /* 0x0000000c02037981 */ /* 0x000ea2000c1e1900 */
[----:B0-----:R-:W-:Y:S01]  /*07f0*/  IMAD.WIDE R4, R13, 0x4, R8 ;  /* 0x000000040d047825 */ /* 0x001fe200078e0208 */
[----:B------:R-:W-:-:S04]  /*0800*/  UIADD3 UR5, UPT, UPT, UR5, 0x1, URZ ;  /* 0x0000000105057890 */ /* 0x000fc8000fffe0ff */
[----:B------:R-:W-:Y:S01]  /*0810*/  UISETP.NE.AND UP0, UPT, UR5, URZ, UPT ;  /* 0x000000ff0500728c */ /* 0x000fe2000bf05270 */
[----:B--2---:R3:W-:Y:S01]  /*0820*/  REDG.E.ADD.F32.FTZ.RN.STRONG.GPU desc[UR12][R4.64], R3 ;  /* 0x00000003040079a6 */ /* 0x0047e2000c12f30c */
[----:B------:R-:W-:Y:S02]  /*0830*/  IADD3 R11, PT, PT, R11, 0x1, RZ ;  /* 0x000000010b0b7810 */ /* 0x000fe40007ffe0ff */
[----:B------:R-:W-:-:S05]  /*0840*/  IADD3 R13, PT, PT, R13, 0x1, RZ ;  /* 0x000000010d0d7810 */ /* 0x000fca0007ffe0ff */
[----:B------:R-:W-:Y:S05]  /*0850*/  BRA.U UP0, `(.L_x_16) ;  /* 0xfffffffd00dc7547 */ /* 0x000fea000b83ffff */
.L_x_11:
[----:B---3--:R-:W1:Y:S01]  /*0860*/  LDC.64 R2, c[0x0][0x398] ;  /* 0x0000e600ff027b82 */ /* 0x008e620000000a00 */
[----:B0-2---:R-:W-:Y:S02]  /*0870*/  HFMA2 R5, -RZ, RZ, 0, 5.9604644775390625e-08 ;  /* 0x00000001ff057431 */ /* 0x005fe400000001ff */
[----:B-1---5:R-:W-:-:S05]  /*0880*/  IMAD.WIDE R2, R0, 0x4, R2 ;  /* 0x0000000400027825 */ /* 0x022fca00078e0202 */
[----:B------:R-:W-:Y:S01]  /*0890*/  REDG.E.ADD.STRONG.GPU desc[UR12][R2.64], R5 ;  /* 0x000000050200798e */ /* 0x000fe2000c12e10c */
[----:B------:R-:W-:Y:S05]  /*08a0*/  EXIT ;  /* 0x000000000000794d */ /* 0x000fea0003800000 */
.L_x_17:
        /* <DEDUP_REMOVED lines=13> */
.L_x_34:


//--------------------- .text._Z24assign_clusters_fallbackPKfS0_Piiii --------------------------
	.section	.text._Z24assign_clusters_fallbackPKfS0_Piiii,"ax",@progbits
	.align	128
        .global         _Z24assign_clusters_fallbackPKfS0_Piiii
        .type           _Z24assign_clusters_fallbackPKfS0_Piiii,@function
        .size           _Z24assign_clusters_fallbackPKfS0_Piiii,(.L_x_35 - _Z24assign_clusters_fallbackPKfS0_Piiii)
        .other          _Z24assign_clusters_fallbackPKfS0_Piiii,@"STO_CUDA_ENTRY STV_DEFAULT"
_Z24assign_clusters_fallbackPKfS0_Piiii:
.text._Z24assign_clusters_fallbackPKfS0_Piiii:
        /* <DEDUP_REMOVED lines=9> */
[----:B------:R-:W-:Y:S01]  /*0090*/  IMAD.MOV.U32 R2, RZ, RZ, -0x1 ;  /* 0xffffffffff027424 */ /* 0x000fe200078e00ff */
[----:B------:R-:W1:Y:S01]  /*00a0*/  LDCU.64 UR6, c[0x0][0x358] ;  /* 0x00006b00ff0677ac */ /* 0x000e620008000a00 */
[----:B0-----:R-:W-:-:S09]  /*00b0*/  UISETP.GE.AND UP0, UPT, UR4, 0x1, UPT ;  /* 0x000000010400788c */ /* 0x001fd2000bf06270 */
[----:B-1----:R-:W-:Y:S05]  /*00c0*/  BRA.U !UP0, `(.L_x_18) ;  /* 0x0000000d08407547 */ /* 0x002fea000b800000 */
[----:B------:R-:W0:Y:S02]  /*00d0*/  LDC R7, c[0x0][0x39c] ;  /* 0x0000e700ff077b82 */ /* 0x000e240000000800 */
[----:B0-----:R-:W-:-:S13]  /*00e0*/  ISETP.GE.AND P0, PT, R7, 0x1, PT ;  /* 0x000000010700780c */ /* 0x001fda0003f06270 */
[----:B------:R-:W-:Y:S05]  /*00f0*/  @!P0 BRA `(.L_x_19) ;  /* 0x0000000800388947 */ /* 0x000fea0003800000 */
[----:B------:R-:W0:Y:S01]  /*0100*/  LDCU.64 UR4, c[0x0][0x380] ;  /* 0x00007000ff0477ac */ /* 0x000e220008000a00 */
[C---:B------:R-:W-:Y:S01]  /*0110*/  LOP3.LUT R6, R7.reuse, 0x7ffffff8, RZ, 0xc0, !PT ;  /* 0x7ffffff807067812 */ /* 0x040fe200078ec0ff */
[----:B------:R-:W-:Y:S01]  /*0120*/  IMAD R3, R0, R7, RZ ;  /* 0x0000000700037224 */ /* 0x000fe200078e02ff */
[C---:B------:R-:W-:Y:S01]  /*0130*/  LOP3.LUT R4, R7.reuse, 0x7, RZ, 0xc0, !PT ;  /* 0x0000000707047812 */ /* 0x040fe200078ec0ff */
[----:B------:R-:W-:Y:S01]  /*0140*/  IMAD.MOV.U32 R9, RZ, RZ, RZ ;  /* 0x000000ffff097224 */ /* 0x000fe200078e00ff */
[----:B------:R-:W-:Y:S01]  /*0150*/  LOP3.LUT R5, R7, 0x3, RZ, 0xc0, !PT ;  /* 0x0000000307057812 */ /* 0x000fe200078ec0ff */
[----:B------:R-:W-:Y:S01]  /*0160*/  IMAD.MOV.U32 R7, RZ, RZ, 0x7f7fffff ;  /* 0x7f7fffffff077424 */ /* 0x000fe200078e00ff */
[----:B------:R-:W-:Y:S01]  /*0170*/  MOV R2, 0xffffffff ;  /* 0xffffffff00027802 */ /* 0x000fe20000000f00 */
[----:B------:R-:W-:Y:S01]  /*0180*/  IMAD.MOV R8, RZ, RZ, -R6 ;  /* 0x000000ffff087224 */ /* 0x000fe200078e0a06 */
[----:B0-----:R-:W-:-:S04]  /*0190*/  UIADD3 UR4, UP0, UPT, UR4, 0x10, URZ ;  /* 0x0000001004047890 */ /* 0x001fc8000ff1e0ff */
[----:B------:R-:W-:-:S12]  /*01a0*/  UIADD3.X UR5, UPT, UPT, URZ, UR5, URZ, UP0, !UPT ;  /* 0x00000005ff057290 */ /* 0x000fd800087fe4ff */
.L_x_24:
[----:B------:R-:W0:Y:S01]  /*01b0*/  LDC R24, c[0x0][0x39c] ;  /* 0x0000e700ff187b82 */ /* 0x000e220000000800 */
[----:B------:R-:W-:Y:S02]  /*01c0*/  HFMA2 R22, -RZ, RZ, 0, 0 ;  /* 0x00000000ff167431 */ /* 0x000fe400000001ff */
[----:B------:R-:W-:Y:S01]  /*01d0*/  IMAD.MOV.U32 R21, RZ, RZ, RZ ;  /* 0x000000ffff157224 */ /* 0x000fe200078e00ff */
[----:B0-----:R-:W-:Y:S01]  /*01e0*/  ISETP.GE.U32.AND P0, PT, R24, 0x8, PT ;  /* 0x000000081800780c */ /* 0x001fe20003f06070 */
[----:B------:R-:W-:-:S12]  /*01f0*/  IMAD R20, R9, R24, RZ ;  /* 0x0000001809147224 */ /* 0x000fd800078e02ff */
[----:B------:R-:W-:Y:S05]  /*0200*/  @!P0 BRA `(.L_x_20) ;  /* 0x0000000000c48947 */ /* 0x000fea0003800000 */
[----:B------:R-:W0:Y:S01]  /*0210*/  LDC.64 R10, c[0x0][0x388] ;  /* 0x0000e200ff0a7b82 */ /* 0x000e220000000a00 */
[----:B------:R-:W-:Y:S01]  /*0220*/  IMAD.MOV.U32 R22, RZ, RZ, RZ ;  /* 0x000000ffff167224 */ /* 0x000fe200078e00ff */
[----:B------:R-:W-:Y:S01]  /*0230*/  MOV R15, R3 ;  /* 0x00000003000f7202 */ /* 0x000fe20000000f00 */
[----:B------:R-:W-:Y:S02]  /*0240*/  IMAD.MOV.U32 R14, RZ, RZ, R8 ;  /* 0x000000ffff0e7224 */ /* 0x000fe400078e0008 */
[----:B0-----:R-:W-:-:S03]  /*0250*/  IMAD.WIDE.U32 R10, R20, 0x4, R10 ;  /* 0x00000004140a7825 */ /* 0x001fc600078e000a */
[----:B------:R-:W-:-:S05]  /*0260*/  IADD3 R12, P0, PT, R10, 0x10, RZ ;  /* 0x000000100a0c7810 */ /* 0x000fca0007f1e0ff */
[----:B------:R-:W-:-:S08]  /*0270*/  IMAD.X R13, RZ, RZ, R11, P0 ;  /* 0x000000ffff0d7224 */ /* 0x000fd000000e060b */
.L_x_21:
[----:B------:R-:W-:Y:S01]  /*0280*/  MOV R10, UR4 ;  /* 0x00000004000a7c02 */ /* 0x000fe20008000f00 */
[----:B------:R-:W-:Y:S01]  /*0290*/  IMAD.U32 R11, RZ, RZ, UR5 ;  /* 0x00000005ff0b7e24 */ /* 0x000fe2000f8e00ff */
[----:B------:R-:W2:Y:S03]  /*02a0*/  LDG.E R17, desc[UR6][R12.64+-0x10] ;  /* 0xfffff0060c117981 */ /* 0x000ea6000c1e1900 */
[----:B------:R-:W-:Y:S01]  /*02b0*/  IMAD.WIDE R10, R15, 0x4, R10 ;  /* 0x000000040f0a7825 */ /* 0x000fe200078e020a */
[----:B------:R-:W3:Y:S04]  /*02c0*/  LDG.E R23, desc[UR6][R12.64+-0xc] ;  /* 0xfffff4060c177981 */ /* 0x000ee8000c1e1900 */
[----:B------:R-:W2:Y:S04]  /*02d0*/  LDG.E R16, desc[UR6][R10.64+-0x10] ;  /* 0xfffff0060a107981 */ /* 0x000ea8000c1e1900 */
[----:B------:R-:W3:Y:S04]  /*02e0*/  LDG.E R18, desc[UR6][R10.64+-0xc] ;  /* 0xfffff4060a127981 */ /* 0x000ee8000c1e1900 */
[----:B------:R-:W4:Y:S04]  /*02f0*/  LDG.E R21, desc[UR6][R12.64+-0x8] ;  /* 0xfffff8060c157981 */ /* 0x000f28000c1e1900 */
[----:B------:R-:W4:Y:S04]  /*0300*/  LDG.E R26, desc[UR6][R10.64+-0x8] ;  /* 0xfffff8060a1a7981 */ /* 0x000f28000c1e1900 */
[----:B------:R-:W5:Y:S04]  /*0310*/  LDG.E R28, desc[UR6][R10.64+0xc] ;  /* 0x00000c060a1c7981 */ /* 0x000f68000c1e1900 */
[----:B------:R-:W5:Y:S01]  /*0320*/  LDG.E R25, desc[UR6][R12.64+0xc] ;  /* 0x00000c060c197981 */ /* 0x000f62000c1e1900 */
[----:B--2---:R-:W-:-:S03]  /*0330*/  FADD R19, R16, -R17 ;  /* 0x8000001110137221 */ /* 0x004fc60000000000 */
[----:B------:R-:W2:Y:S01]  /*0340*/  LDG.E R16, desc[UR6][R12.64+-0x4] ;  /* 0xfffffc060c107981 */ /* 0x000ea2000c1e1900 */
[----:B------:R-:W-:-:S03]  /*0350*/  FFMA R22, R19, R19, R22 ;  /* 0x0000001313167223 */ /* 0x000fc60000000016 */
[----:B------:R-:W2:Y:S01]  /*0360*/  LDG.E R17, desc[UR6][R10.64+-0x4] ;  /* 0xfffffc060a117981 */ /* 0x000ea2000c1e1900 */
[----:B---3--:R-:W-:-:S03]  /*0370*/  FADD R23, R18, -R23 ;  /* 0x8000001712177221 */ /* 0x008fc60000000000 */
[----:B------:R-:W3:Y:S01]  /*0380*/  LDG.E R18, desc[UR6][R12.64] ;  /* 0x000000060c127981 */ /* 0x000ee2000c1e1900 */
[----:B------:R-:W-:Y:S01]  /*0390*/  FFMA R23, R23, R23, R22 ;  /* 0x0000001717177223 */ /* 0x000fe20000000016 */
[----:B----4-:R-:W-:Y:S02]  /*03a0*/  FADD R26, R26, -R21 ;  /* 0x800000151a1a7221 */ /* 0x010fe40000000000 */
[----:B------:R-:W3:Y:S04]  /*03b0*/  LDG.E R19, desc[UR6][R10.64] ;  /* 0x000000060a137981 */ /* 0x000ee8000c1e1900 */
[----:B------:R-:W4:Y:S01]  /*03c0*/  LDG.E R21, desc[UR6][R12.64+0x4] ;  /* 0x000004060c157981 */ /* 0x000f22000c1e1900 */
[----:B------:R-:W-:-:S03]  /*03d0*/  FFMA R27, R26, R26, R23 ;  /* 0x0000001a1a1b7223 */ /* 0x000fc60000000017 */
[----:B------:R-:W4:Y:S04]  /*03e0*/  LDG.E R22, desc[UR6][R10.64+0x4] ;  /* 0x000004060a167981 */ /* 0x000f28000c1e1900 */
[----:B------:R0:W4:Y:S04]  /*03f0*/  LDG.E R23, desc[UR6][R12.64+0x8] ;  /* 0x000008060c177981 */ /* 0x000128000c1e1900 */
[----:B------:R-:W4:Y:S01]  /*0400*/  LDG.E R26, desc[UR6][R10.64+0x8] ;  /* 0x000008060a1a7981 */ /* 0x000f22000c1e1900 */
[----:B------:R-:W-:-:S05]  /*0410*/  VIADD R14, R14, 0x8 ;  /* 0x000000080e0e7836 */ /* 0x000fca0000000000 */
[----:B------:R-:W-:Y:S01]  /*0420*/  ISETP.NE.AND P0, PT, R14, RZ, PT ;  /* 0x000000ff0e00720c */ /* 0x000fe20003f05270 */
[----:B-----5:R-:W-:Y:S01]  /*0430*/  FADD R28, R28, -R25 ;  /* 0x800000191c1c7221 */ /* 0x020fe20000000000 */
[----:B0-----:R-:W-:Y:S01]  /*0440*/  IADD3 R12, P1, PT, R12, 0x20, RZ ;  /* 0x000000200c0c7810 */ /* 0x001fe20007f3e0ff */
[----:B------:R-:W-:-:S03]  /*0450*/  VIADD R15, R15, 0x8 ;  /* 0x000000080f0f7836 */ /* 0x000fc60000000000 */
[----:B------:R-:W-:Y:S01]  /*0460*/  IADD3.X R13, PT, PT, RZ, R13, RZ, P1, !PT ;  /* 0x0000000dff0d7210 */ /* 0x000fe20000ffe4ff */
[----:B--2---:R-:W-:-:S04]  /*0470*/  FADD R16, R17, -R16 ;  /* 0x8000001011107221 */ /* 0x004fc80000000000 */
[----:B------:R-:W-:Y:S01]  /*0480*/  FFMA R27, R16, R16, R27 ;  /* 0x00000010101b7223 */ /* 0x000fe2000000001b */
[----:B---3--:R-:W-:-:S04]  /*0490*/  FADD R18, R19, -R18 ;  /* 0x8000001213127221 */ /* 0x008fc80000000000 */
[----:B------:R-:W-:Y:S01]  /*04a0*/  FFMA R27, R18, R18, R27 ;  /* 0x00000012121b7223 */ /* 0x000fe2000000001b */
[----:B----4-:R-:W-:-:S04]  /*04b0*/  FADD R22, R22, -R21 ;  /* 0x8000001516167221 */ /* 0x010fc80000000000 */
[----:B------:R-:W-:Y:S01]  /*04c0*/  FFMA R27, R22, R22, R27 ;  /* 0x00000016161b7223 */ /* 0x000fe2000000001b */
[----:B------:R-:W-:-:S04]  /*04d0*/  FADD R26, R26, -R23 ;  /* 0x800000171a1a7221 */ /* 0x000fc80000000000 */
[----:B------:R-:W-:-:S04]  /*04e0*/  FFMA R27, R26, R26, R27 ;  /* 0x0000001a1a1b7223 */ /* 0x000fc8000000001b */
[----:B------:R-:W-:Y:S01]  /*04f0*/  FFMA R22, R28, R28, R27 ;  /* 0x0000001c1c167223 */ /* 0x000fe2000000001b */
[----:B------:R-:W-:Y:S06]  /*0500*/  @P0 BRA `(.L_x_21) ;  /* 0xfffffffc005c0947 */ /* 0x000fec000383ffff */
[----:B------:R-:W-:-:S07]  /*0510*/  IMAD.MOV.U32 R21, RZ, RZ, R6 ;  /* 0x000000ffff157224 */ /* 0x000fce00078e0006 */
.L_x_20:
[----:B------:R-:W-:-:S13]  /*0520*/  ISETP.NE.AND P0, PT, R4, RZ, PT ;  /* 0x000000ff0400720c */ /* 0x000fda0003f05270 */
[----:B------:R-:W-:Y:S05]  /*0530*/  @!P0 BRA `(.L_x_22) ;  /* 0x0000000400048947 */ /* 0x000fea0003800000 */
[----:B------:R-:W-:Y:S02]  /*0540*/  IADD3 R10, PT, PT, R4, -0x1, RZ ;  /* 0xffffffff040a7810 */ /* 0x000fe40007ffe0ff */
[----:B------:R-:W-:Y:S02]  /*0550*/  ISETP.NE.AND P1, PT, R5, RZ, PT ;  /* 0x000000ff0500720c */ /* 0x000fe40003f25270 */
[----:B------:R-:W-:-:S13]  /*0560*/  ISETP.GE.U32.AND P0, PT, R10, 0x3, PT ;  /* 0x000000030a00780c */ /* 0x000fda0003f06070 */
[----:B------:R-:W-:Y:S05]  /*0570*/  @!P0 BRA `(.L_x_23) ;  /* 0x0000000000708947 */ /* 0x000fea0003800000 */
[----:B------:R-:W0:Y:S01]  /*0580*/  LDC.64 R14, c[0x0][0x380] ;  /* 0x0000e000ff0e7b82 */ /* 0x000e220000000a00 */
[--C-:B------:R-:W-:Y:S01]  /*0590*/  IMAD.IADD R17, R3, 0x1, R21.reuse ;  /* 0x0000000103117824 */ /* 0x100fe200078e0215 */
[C---:B------:R-:W-:Y:S01]  /*05a0*/  IADD3 R16, P0, PT, R20.reuse, R21, RZ ;  /* 0x0000001514107210 */ /* 0x040fe20007f1e0ff */
[----:B------:R-:W-:-:S05]  /*05b0*/  IMAD.IADD R19, R20, 0x1, R21 ;  /* 0x0000000114137824 */ /* 0x000fca00078e0215 */
[----:B------:R-:W1:Y:S08]  /*05c0*/  LDC.64 R12, c[0x0][0x388] ;  /* 0x0000e200ff0c7b82 */ /* 0x000e700000000a00 */
[----:B------:R-:W2:Y:S01]  /*05d0*/  LDC.64 R10, c[0x0][0x388] ;  /* 0x0000e200ff0a7b82 */ /* 0x000ea20000000a00 */
[----:B0-----:R-:W-:Y:S01]  /*05e0*/  IMAD.WIDE R14, R17, 0x4, R14 ;  /* 0x00000004110e7825 */ /* 0x001fe200078e020e */
[----:B------:R-:W-:-:S04]  /*05f0*/  IADD3.X R17, PT, PT, RZ, RZ, RZ, P0, !PT ;  /* 0x000000ffff117210 */ /* 0x000fc800007fe4ff */
[----:B------:R-:W3:Y:S01]  /*0600*/  LDG.E R18, desc[UR6][R14.64+0x4] ;  /* 0x000004060e127981 */ /* 0x000ee2000c1e1900 */
[----:B-1----:R-:W-:-:S03]  /*0610*/  IMAD.WIDE.U32 R12, R19, 0x4, R12 ;  /* 0x00000004130c7825 */ /* 0x002fc600078e000c */
[----:B------:R-:W4:Y:S04]  /*0620*/  LDG.E R23, desc[UR6][R14.64+0x8] ;  /* 0x000008060e177981 */ /* 0x000f28000c1e1900 */
[----:B------:R-:W5:Y:S01]  /*0630*/  LDG.E R25, desc[UR6][R14.64+0xc] ;  /* 0x00000c060e197981 */ /* 0x000f62000c1e1900 */
[----:B--2---:R-:W-:-:S03]  /*0640*/  LEA R10, P0, R16, R10, 0x2 ;  /* 0x0000000a100a7211 */ /* 0x004fc600078010ff */
[----:B------:R-:W2:Y:S01]  /*0650*/  LDG.E R13, desc[UR6][R12.64] ;  /* 0x000000060c0d7981 */ /* 0x000ea2000c1e1900 */
[----:B------:R-:W-:-:S03]  /*0660*/  LEA.HI.X R11, R16, R11, R17, 0x2, P0 ;  /* 0x0000000b100b7211 */ /* 0x000fc600000f1411 */
[----:B------:R-:W2:Y:S04]  /*0670*/  LDG.E R16, desc[UR6][R14.64] ;  /* 0x000000060e107981 */ /* 0x000ea8000c1e1900 */
[----:B------:R-:W3:Y:S04]  /*0680*/  LDG.E R19, desc[UR6][R10.64+0x4] ;  /* 0x000004060a137981 */ /* 0x000ee8000c1e1900 */
[----:B------:R-:W4:Y:S04]  /*0690*/  LDG.E R26, desc[UR6][R10.64+0x8] ;  /* 0x000008060a1a7981 */ /* 0x000f28000c1e1900 */
[----:B------:R-:W5:Y:S01]  /*06a0*/  LDG.E R28, desc[UR6][R10.64+0xc] ;  /* 0x00000c060a1c7981 */ /* 0x000f62000c1e1900 */
[----:B------:R-:W-:-:S02]  /*06b0*/  VIADD R21, R21, 0x4 ;  /* 0x0000000415157836 */ /* 0x000fc40000000000 */
[----:B--2---:R-:W-:-:S04]  /*06c0*/  FADD R17, R16, -R13 ;  /* 0x8000000d10117221 */ /* 0x004fc80000000000 */
[----:B------:R-:W-:Y:S01]  /*06d0*/  FFMA R17, R17, R17, R22 ;  /* 0x0000001111117223 */ /* 0x000fe20000000016 */
[----:B---3--:R-:W-:Y:S01]  /*06e0*/  FADD R18, R18, -R19 ;  /* 0x8000001312127221 */ /* 0x008fe20000000000 */
[----:B----4-:R-:W-:-:S03]  /*06f0*/  FADD R26, R23, -R26 ;  /* 0x8000001a171a7221 */ /* 0x010fc60000000000 */
[----:B------:R-:W-:Y:S01]  /*0700*/  FFMA R17, R18, R18, R17 ;  /* 0x0000001212117223 */ /* 0x000fe20000000011 */
[----:B-----5:R-:W-:-:S03]  /*0710*/  FADD R28, R25, -R28 ;  /* 0x8000001c191c7221 */ /* 0x020fc60000000000 */
[----:B------:R-:W-:-:S04]  /*0720*/  FFMA R17, R26, R26, R17 ;  /* 0x0000001a1a117223 */ /* 0x000fc80000000011 */
[----:B------:R-:W-:-:S07]  /*0730*/  FFMA R22, R28, R28, R17 ;  /* 0x0000001c1c167223 */ /* 0x000fce0000000011 */
.L_x_23:
[----:B------:R-:W-:Y:S05]  /*0740*/  @!P1 BRA `(.L_x_22) ;  /* 0x0000000000809947 */ /* 0x000fea0003800000 */
[----:B------:R-:W-:Y:S01]  /*0750*/  ISETP.NE.AND P0, PT, R5, 0x1, PT ;  /* 0x000000010500780c */ /* 0x000fe20003f05270 */
[----:B------:R-:W0:Y:S01]  /*0760*/  LDC.64 R12, c[0x0][0x388] ;  /* 0x0000e200ff0c7b82 */ /* 0x000e220000000a00 */
[----:B------:R-:W-:-:S07]  /*0770*/  LOP3.LUT P1, RZ, R24, 0x1, RZ, 0xc0, !PT ;  /* 0x0000000118ff7812 */ /* 0x000fce000782c0ff */
[----:B------:R-:W1:Y:S04]  /*0780*/  LDC.64 R14, c[0x0][0x380] ;  /* 0x0000e000ff0e7b82 */ /* 0x000e680000000a00 */
[CC--:B------:R-:W-:Y:S02]  /*0790*/  @P0 IADD3 R23, P2, PT, R20.reuse, R21.reuse, RZ ;  /* 0x0000001514170210 */ /* 0x0c0fe40007f5e0ff */
[----:B------:R-:W-:Y:S02]  /*07a0*/  @P0 IADD3 R25, PT, PT, R20, R21, RZ ;  /* 0x0000001514190210 */ /* 0x000fe40007ffe0ff */
[----:B------:R-:W2:Y:S01]  /*07b0*/  @P0 LDC.64 R10, c[0x0][0x388] ;  /* 0x0000e200ff0a0b82 */ /* 0x000ea20000000a00 */
[----:B------:R-:W-:-:S07]  /*07c0*/  @P0 IMAD.X R24, RZ, RZ, RZ, P2 ;  /* 0x000000ffff180224 */ /* 0x000fce00010e06ff */
[----:B------:R-:W3:Y:S01]  /*07d0*/  LDC.64 R16, c[0x0][0x380] ;  /* 0x0000e000ff107b82 */ /* 0x000ee20000000a00 */
[----:B0-----:R-:W-:-:S06]  /*07e0*/  @P0 IMAD.WIDE.U32 R12, R25, 0x4, R12 ;  /* 0x00000004190c0825 */ /* 0x001fcc00078e000c */
[----:B------:R-:W4:Y:S01]  /*07f0*/  @P0 LDG.E R13, desc[UR6][R12.64] ;  /* 0x000000060c0d0981 */ /* 0x000f22000c1e1900 */
[----:B------:R-:W0:Y:S01]  /*0800*/  LDC.64 R18, c[0x0][0x388] ;  /* 0x0000e200ff127b82 */ /* 0x000e220000000a00 */
[----:B--2---:R-:W-:-:S04]  /*0810*/  @P0 LEA R10, P2, R23, R10, 0x2 ;  /* 0x0000000a170a0211 */ /* 0x004fc800078410ff */
[----:B------:R-:W-:Y:S01]  /*0820*/  @P0 LEA.HI.X R11, R23, R11, R24, 0x2, P2 ;  /* 0x0000000b170b0211 */ /* 0x000fe200010f1418 */
[----:B------:R-:W-:Y:S01]  /*0830*/  @P0 IMAD.IADD R23, R3, 0x1, R21 ;  /* 0x0000000103170824 */ /* 0x000fe200078e0215 */
[----:B------:R-:W-:-:S03]  /*0840*/  @P0 IADD3 R21, PT, PT, R21, 0x2, RZ ;  /* 0x0000000215150810 */ /* 0x000fc60007ffe0ff */
[----:B-1----:R-:W-:Y:S01]  /*0850*/  @P0 IMAD.WIDE R14, R23, 0x4, R14 ;  /* 0x00000004170e0825 */ /* 0x002fe200078e020e */
[----:B------:R-:W2:Y:S03]  /*0860*/  @P0 LDG.E R10, desc[UR6][R10.64+0x4] ;  /* 0x000004060a0a0981 */ /* 0x000ea6000c1e1900 */
[----:B------:R-:W-:Y:S01]  /*0870*/  @P1 IMAD.IADD R23, R20, 0x1, R21 ;  /* 0x0000000114171824 */ /* 0x000fe200078e0215 */
[----:B------:R-:W-:Y:S01]  /*0880*/  @P1 IADD3 R21, PT, PT, R3, R21, RZ ;  /* 0x0000001503151210 */ /* 0x000fe20007ffe0ff */
[----:B------:R-:W4:Y:S02]  /*0890*/  @P0 LDG.E R20, desc[UR6][R14.64] ;  /* 0x000000060e140981 */ /* 0x000f24000c1e1900 */
[----:B0-----:R-:W-:Y:S02]  /*08a0*/  @P1 IMAD.WIDE.U32 R18, R23, 0x4, R18 ;  /* 0x0000000417121825 */ /* 0x001fe400078e0012 */
[----:B------:R-:W2:Y:S02]  /*08b0*/  @P0 LDG.E R23, desc[UR6][R14.64+0x4] ;  /* 0x000004060e170981 */ /* 0x000ea4000c1e1900 */
[----:B---3--:R-:W-:-:S02]  /*08c0*/  @P1 IMAD.WIDE R16, R21, 0x4, R16 ;  /* 0x0000000415101825 */ /* 0x008fc400078e0210 */
[----:B------:R-:W3:Y:S04]  /*08d0*/  @P1 LDG.E R19, desc[UR6][R18.64] ;  /* 0x0000000612131981 */ /* 0x000ee8000c1e1900 */
[----:B------:R-:W3:Y:S01]  /*08e0*/  @P1 LDG.E R16, desc[UR6][R16.64] ;  /* 0x0000000610101981 */ /* 0x000ee2000c1e1900 */
[----:B----4-:R-:W-:Y:S01]  /*08f0*/  @P0 FADD R21, R20, -R13 ;  /* 0x8000000d14150221 */ /* 0x010fe20000000000 */
[----:B--2---:R-:W-:-:S03]  /*0900*/  @P0 FADD R20, R23, -R10 ;  /* 0x8000000a17140221 */ /* 0x004fc60000000000 */
[----:B------:R-:W-:-:S04]  /*0910*/  @P0 FFMA R21, R21, R21, R22 ;  /* 0x0000001515150223 */ /* 0x000fc80000000016 */
[----:B------:R-:W-:Y:S01]  /*0920*/  @P0 FFMA R22, R20, R20, R21 ;  /* 0x0000001414160223 */ /* 0x000fe20000000015 */
[----:B---3--:R-:W-:-:S04]  /*0930*/  @P1 FADD R11, R16, -R19 ;  /* 0x80000013100b1221 */ /* 0x008fc80000000000 */
[----:B------:R-:W-:-:S07]  /*0940*/  @P1 FFMA R22, R11, R11, R22 ;  /* 0x0000000b0b161223 */ /* 0x000fce0000000016 */
.L_x_22:
[----:B------:R-:W0:Y:S01]  /*0950*/  LDCU UR8, c[0x0][0x3a0] ;  /* 0x00007400ff0877ac */ /* 0x000e220008000800 */
[----:B------:R-:W-:Y:S01]  /*0960*/  VIADD R10, R9, 0x1 ;  /* 0x00000001090a7836 */ /* 0x000fe20000000000 */
[----:B------:R-:W-:-:S04]  /*0970*/  FSETP.GEU.AND P0, PT, R22, R7, PT ;  /* 0x000000071600720b */ /* 0x000fc80003f0e000 */
[----:B------:R-:W-:Y:S02]  /*0980*/  FSEL R7, R22, R7, !P0 ;  /* 0x0000000716077208 */ /* 0x000fe40004000000 */
[----:B------:R-:W-:Y:S02]  /*0990*/  SEL R2, R9, R2, !P0 ;  /* 0x0000000209027207 */ /* 0x000fe40004000000 */
[----:B0-----:R-:W-:-:S13]  /*09a0*/  ISETP.NE.AND P1, PT, R10, UR8, PT ;  /* 0x000000080a007c0c */ /* 0x001fda000bf25270 */
[----:B------:R-:W-:Y:S05]  /*09b0*/  @!P1 BRA `(.L_x_18) ;  /* 0x0000000400049947 */ /* 0x000fea0003800000 */
[----:B------:R-:W-:Y:S01]  /*09c0*/  MOV R9, R10 ;  /* 0x0000000a00097202 */ /* 0x000fe20000000f00 */
[----:B------:R-:W-:Y:S06]  /*09d0*/  BRA `(.L_x_24) ;  /* 0xfffffff400f47947 */ /* 0x000fec000383ffff */
.L_x_19:
[----:B------:R-:W-:Y:S01]  /*09e0*/  UISETP.GE.U32.AND UP0, UPT, UR4, 0x4, UPT ;  /* 0x000000040400788c */ /* 0x000fe2000bf06070 */
[----:B------:R-:W-:Y:S01]  /*09f0*/  IMAD.MOV.U32 R3, RZ, RZ, 0x7f7fffff ;  /* 0x7f7fffffff037424 */ /* 0x000fe200078e00ff */
[----:B------:R-:W-:Y:S01]  /*0a00*/  MOV R2, 0xffffffff ;  /* 0xffffffff00027802 */ /* 0x000fe20000000f00 */
[----:B------:R-:W-:Y:S01]  /*0a10*/  IMAD.MOV.U32 R5, RZ, RZ, RZ ;  /* 0x000000ffff057224 */ /* 0x000fe200078e00ff */
[----:B------:R-:W-:-:S05]  /*0a20*/  ULOP3.LUT UR5, UR4, 0x3, URZ, 0xc0, !UPT ;  /* 0x0000000304057892 */ /* 0x000fca000f8ec0ff */
[----:B------:R-:W-:Y:S07]  /*0a30*/  BRA.U !UP0, `(.L_x_25) ;  /* 0x0000000108bc7547 */ /* 0x000fee000b800000 */
[----:B------:R-:W-:Y:S01]  /*0a40*/  ULOP3.LUT UR4, UR4, 0x7ffffffc, URZ, 0xc0, !UPT ;  /* 0x7ffffffc04047892 */ /* 0x000fe2000f8ec0ff */
[----:B------:R-:W-:Y:S01]  /*0a50*/  HFMA2 R4, -RZ, RZ, 0, 0 ;  /* 0x00000000ff047431 */ /* 0x000fe200000001ff */
[----:B------:R-:W-:Y:S01]  /*0a60*/  MOV R3, 0x7f7fffff ;  /* 0x7f7fffff00037802 */ /* 0x000fe20000000f00 */
[----:B------:R-:W-:Y:S01]  /*0a70*/  IMAD.MOV.U32 R2, RZ, RZ, -0x1 ;  /* 0xffffffffff027424 */ /* 0x000fe200078e00ff */
[----:B------:R-:W-:Y:S02]  /*0a80*/  UISETP.GT.AND UP0, UPT, UR4, URZ, UPT ;  /* 0x000000ff0400728c */ /* 0x000fe4000bf04270 */
[----:B------:R-:W-:-:S07]  /*0a90*/  IMAD.U32 R5, RZ, RZ, UR4 ;  /* 0x00000004ff057e24 */ /* 0x000fce000f8e00ff */
[----:B------:R-:W-:Y:S05]  /*0aa0*/  BRA.U !UP0, `(.L_x_26) ;  /* 0x0000000108887547 */ /* 0x000fea000b800000 */
[----:B------:R-:W-:Y:S02]  /*0ab0*/  IADD3 R6, PT, PT, R5, -R4, RZ ;  /* 0x8000000405067210 */ /* 0x000fe40007ffe0ff */
[----:B------:R-:W-:Y:S02]  /*0ac0*/  PLOP3.LUT P0, PT, PT, PT, PT, 0x80, 0x8 ;  /* 0x000000000008781c */ /* 0x000fe40003f0f070 */
[----:B------:R-:W-:-:S13]  /*0ad0*/  ISETP.GT.AND P1, PT, R6, 0xc, PT ;  /* 0x0000000c0600780c */ /* 0x000fda0003f24270 */
[----:B------:R-:W-:Y:S05]  /*0ae0*/  @!P1 BRA `(.L_x_27) ;  /* 0x0000000000449947 */ /* 0x000fea0003800000 */
[----:B------:R-:W-:Y:S01]  /*0af0*/  PLOP3.LUT P0, PT, PT, PT, PT, 0x8, 0x80 ;  /* 0x000000000080781c */ /* 0x000fe20003f0e170 */
[----:B------:R-:W-:-:S12]  /*0b00*/  VIADD R7, R5, 0xfffffff4 ;  /* 0xfffffff405077836 */ /* 0x000fd80000000000 */
.L_x_28:
[----:B------:R-:W-:-:S04]  /*0b10*/  FSETP.GT.AND P2, PT, R3, RZ, PT ;  /* 0x000000ff0300720b */ /* 0x000fc80003f44000 */
[----:B------:R-:W-:Y:S02]  /*0b20*/  FSEL R3, R3, RZ, !P2 ;  /* 0x000000ff03037208 */ /* 0x000fe40005000000 */
[----:B------:R-:W-:Y:S02]  /*0b30*/  SEL R2, R4, R2, P2 ;  /* 0x0000000204027207 */ /* 0x000fe40001000000 */
[----:B------:R-:W-:-:S04]  /*0b40*/  FSETP.GT.AND P3, PT, R3, RZ, PT ;  /* 0x000000ff0300720b */ /* 0x000fc80003f64000 */
[----:B------:R-:W-:-:S04]  /*0b50*/  FSEL R3, R3, RZ, !P3 ;  /* 0x000000ff03037208 */ /* 0x000fc80005800000 */
[----:B------:R-:W-:-:S04]  /*0b60*/  FSETP.GT.AND P4, PT, R3, RZ, PT ;  /* 0x000000ff0300720b */ /* 0x000fc80003f84000 */
[----:B------:R-:W-:Y:S02]  /*0b70*/  FSEL R3, R3, RZ, !P4 ;  /* 0x000000ff03037208 */ /* 0x000fe40006000000 */
[----:B------:R-:W-:Y:S02]  /*0b80*/  @P3 IADD3 R2, PT, PT, R4, 0x4, RZ ;  /* 0x0000000404023810 */ /* 0x000fe40007ffe0ff */
[----:B------:R-:W-:-:S04]  /*0b90*/  FSETP.GT.AND P1, PT, R3, RZ, PT ;  /* 0x000000ff0300720b */ /* 0x000fc80003f24000 */
[----:B------:R-:W-:Y:S01]  /*0ba0*/  FSEL R3, R3, RZ, !P1 ;  /* 0x000000ff03037208 */ /* 0x000fe20004800000 */
[----:B------:R-:W-:-:S08]  /*0bb0*/  @P4 VIADD R2, R4, 0x8 ;  /* 0x0000000804024836 */ /* 0x000fd00000000000 */
[C---:B------:R-:W-:Y:S01]  /*0bc0*/  @P1 IADD3 R2, PT, PT, R4.reuse, 0xc, RZ ;  /* 0x0000000c04021810 */ /* 0x040fe20007ffe0ff */
[----:B------:R-:W-:-:S05]  /*0bd0*/  VIADD R4, R4, 0x10 ;  /* 0x0000001004047836 */ /* 0x000fca0000000000 */
[----:B------:R-:W-:-:S13]  /*0be0*/  ISETP.GE.AND P2, PT, R4, R7, PT ;  /* 0x000000070400720c */ /* 0x000fda0003f46270 */
[----:B------:R-:W-:Y:S05]  /*0bf0*/  @!P2 BRA `(.L_x_28) ;  /* 0xfffffffc00c4a947 */ /* 0x000fea000383ffff */
.L_x_27:
[----:B------:R-:W-:-:S04]  /*0c00*/  IADD3 R6, PT, PT, R5, -R4, RZ ;  /* 0x8000000405067210 */ /* 0x000fc80007ffe0ff */
[----:B------:R-:W-:-:S13]  /*0c10*/  ISETP.GT.AND P1, PT, R6, 0x4, PT ;  /* 0x000000040600780c */ /* 0x000fda0003f24270 */
[----:B------:R-:W-:Y:S05]  /*0c20*/  @!P1 BRA `(.L_x_29) ;  /* 0x0000000000209947 */ /* 0x000fea0003800000 */
[C---:B------:R-:W-:Y:S02]  /*0c30*/  FSETP.GT.AND P1, PT, R3.reuse, RZ, PT ;  /* 0x000000ff0300720b */ /* 0x040fe40003f24000 */
[----:B------:R-:W-:Y:S02]  /*0c40*/  PLOP3.LUT P0, PT, PT, PT, PT, 0x8, 0x80 ;  /* 0x000000000080781c */ /* 0x000fe40003f0e170 */
[----:B------:R-:W-:Y:S02]  /*0c50*/  FSEL R3, R3, RZ, !P1 ;  /* 0x000000ff03037208 */ /* 0x000fe40004800000 */
[----:B------:R-:W-:Y:S02]  /*0c60*/  SEL R2, R4, R2, P1 ;  /* 0x0000000204027207 */ /* 0x000fe40000800000 */
[----:B------:R-:W-:-:S04]  /*0c70*/  FSETP.GT.AND P2, PT, R3, RZ, PT ;  /* 0x000000ff0300720b */ /* 0x000fc80003f44000 */
[----:B------:R-:W-:-:S09]  /*0c80*/  FSEL R3, R3, RZ, !P2 ;  /* 0x000000ff03037208 */ /* 0x000fd20005000000 */
[C---:B------:R-:W-:Y:S01]  /*0c90*/  @P2 VIADD R2, R4.reuse, 0x4 ;  /* 0x0000000404022836 */ /* 0x040fe20000000000 */
[----:B------:R-:W-:-:S07]  /*0ca0*/  IADD3 R4, PT, PT, R4, 0x8, RZ ;  /* 0x0000000804047810 */ /* 0x000fce0007ffe0ff */
.L_x_29:
[----:B------:R-:W-:-:S13]  /*0cb0*/  ISETP.NE.OR P0, PT, R4, R5, P0 ;  /* 0x000000050400720c */ /* 0x000fda0000705670 */
[----:B------:R-:W-:Y:S05]  /*0cc0*/  @!P0 BRA `(.L_x_25) ;  /* 0x0000000000188947 */ /* 0x000fea0003800000 */
.L_x_26:
[----:B------:R-:W-:-:S04]  /*0cd0*/  FSETP.GT.AND P1, PT, R3, RZ, PT ;  /* 0x000000ff0300720b */ /* 0x000fc80003f24000 */
[C---:B------:R-:W-:Y:S01]  /*0ce0*/  SEL R2, R4.reuse, R2, P1 ;  /* 0x0000000204027207 */ /* 0x040fe20000800000 */
[----:B------:R-:W-:Y:S01]  /*0cf0*/  VIADD R4, R4, 0x4 ;  /* 0x0000000404047836 */ /* 0x000fe20000000000 */
[----:B------:R-:W-:-:S04]  /*0d00*/  FSEL R3, R3, RZ, !P1 ;  /* 0x000000ff03037208 */ /* 0x000fc80004800000 */
[----:B------:R-:W-:-:S13]  /*0d10*/  ISETP.NE.AND P0, PT, R4, R5, PT ;  /* 0x000000050400720c */ /* 0x000fda0003f05270 */
[----:B------:R-:W-:Y:S05]  /*0d20*/  @P0 BRA `(.L_x_26) ;  /* 0xfffffffc00e80947 */ /* 0x000fea000383ffff */
.L_x_25:
[----:B------:R-:W-:-:S09]  /*0d30*/  UISETP.NE.AND UP0, UPT, UR5, URZ, UPT ;  /* 0x000000ff0500728c */ /* 0x000fd2000bf05270 */
[----:B------:R-:W-:Y:S05]  /*0d40*/  BRA.U !UP0, `(.L_x_18) ;  /* 0x0000000108207547 */ /* 0x000fea000b800000 */
[----:B------:R-:W-:-:S05]  /*0d50*/  UMOV UR4, URZ ;  /* 0x000000ff00047c82 */ /* 0x000fca0008000000 */
.L_x_30:
[----:B------:R-:W-:Y:S01]  /*0d60*/  UIADD3 UR4, UPT, UPT, UR4, 0x1, URZ ;  /* 0x0000000104047890 */ /* 0x000fe2000fffe0ff */
[----:B------:R-:W-:-:S03]  /*0d70*/  FSETP.GT.AND P0, PT, R3, RZ, PT ;  /* 0x000000ff0300720b */ /* 0x000fc60003f04000 */
[----:B------:R-:W-:Y:S01]  /*0d80*/  UISETP.NE.AND UP0, UPT, UR4, UR5, UPT ;  /* 0x000000050400728c */ /* 0x000fe2000bf05270 */
[----:B------:R-:W-:Y:S02]  /*0d90*/  SEL R2, R5, R2, P0 ;  /* 0x0000000205027207 */ /* 0x000fe40000000000 */
[----:B------:R-:W-:Y:S02]  /*0da0*/  FSEL R3, R3, RZ, !P0 ;  /* 0x000000ff03037208 */ /* 0x000fe40004000000 */
[----:B------:R-:W-:-:S04]  /*0db0*/  IADD3 R5, PT, PT, R5, 0x1, RZ ;  /* 0x0000000105057810 */ /* 0x000fc80007ffe0ff */
[----:B------:R-:W-:Y:S05]  /*0dc0*/  BRA.U UP0, `(.L_x_30) ;  /* 0xfffffffd00e47547 */ /* 0x000fea000b83ffff */
.L_x_18:
[----:B------:R-:W0:Y:S02]  /*0dd0*/  LDC.64 R4, c[0x0][0x390] ;  /* 0x0000e400ff047b82 */ /* 0x000e240000000a00 */
[----:B0-----:R-:W-:-:S05]  /*0de0*/  IMAD.WIDE R4, R0, 0x4, R4 ;  /* 0x0000000400047825 */ /* 0x001fca00078e0204 */
[----:B------:R-:W-:Y:S01]  /*0df0*/  STG.E desc[UR6][R4.64], R2 ;  /* 0x0000000204007986 */ /* 0x000fe2000c101906 */
[----:B------:R-:W-:Y:S05]  /*0e00*/  EXIT ;  /* 0x000000000000794d */ /* 0x000fea0003800000 */
.L_x_31:
        /* <DEDUP_REMOVED lines=15> */
.L_x_35:


//--------------------- .nv.shared.reserved.0     --------------------------
	.section	.nv.shared.reserved.0,"aw",@nobits
	.weak		__nv_reservedSMEM_offset_0_alias
	.size		__nv_reservedSMEM_offset_0_alias, 0, 64
	.other		__nv_reservedSMEM_offset_0_alias,@"STO_CUDA_RESERVED_SHARED STV_DEFAULT"
__nv_reservedSMEM_offset_0_alias:
	.zero		0
	.zero		64


//--------------------- .nv.constant0._Z24assign_clusters_templateILi3EEvPKfPfPiii --------------------------
	.section	.nv.constant0._Z24assign_clusters_templateILi3EEvPKfPfPiii,"a",@progbits
	.sectionflags	@""
	.align	4
.nv.constant0._Z24assign_clusters_templateILi3EEvPKfPfPiii:
	.zero		928


//--------------------- .nv.constant0._Z24assign_clusters_templateILi2EEvPKfPfPiii --------------------------
	.section	.nv.constant0._Z24assign_clusters_templateILi2EEvPKfPfPiii,"a",@progbits
	.sectionflags	@""
	.align	4
.nv.constant0._Z24assign_clusters_templateILi2EEvPKfPfPiii:
	.zero		928


//--------------------- .nv.constant0._Z17compute_centroidsPKfPfPKiPiiii --------------------------
	.section	.nv.constant0._Z17compute_centroidsPKfPfPKiPiiii,"a",@progbits
	.sectionflags	@""
	.align	4
.nv.constant0._Z17compute_centroidsPKfPfPKiPiiii:
	.zero		940


//--------------------- .nv.constant0._Z24assign_clusters_fallbackPKfS0_Piiii --------------------------
	.section	.nv.constant0._Z24assign_clusters_fallbackPKfS0_Piiii,"a",@progbits
	.sectionflags	@""
	.align	4
.nv.constant0._Z24assign_clusters_fallbackPKfS0_Piiii:
	.zero		932


//--------------------- SYMBOLS --------------------------

	.type		.nv.reservedSmem.offset0,@object
	.size		.nv.reservedSmem.offset0,0x4
